//
// Generated by NVIDIA NVVM Compiler
//
// Compiler Build ID: CL-36424714
// Cuda compilation tools, release 13.0, V13.0.88
// Based on NVVM 20.0.0
//

.version 9.0
.target sm_100
.address_size 64

	// .globl	_Z18kernel_matmul_biasPfPKfS1_S1_iii

.visible .entry _Z18kernel_matmul_biasPfPKfS1_S1_iii(
	.param .u64 .ptr .align 1 _Z18kernel_matmul_biasPfPKfS1_S1_iii_param_0,
	.param .u64 .ptr .align 1 _Z18kernel_matmul_biasPfPKfS1_S1_iii_param_1,
	.param .u64 .ptr .align 1 _Z18kernel_matmul_biasPfPKfS1_S1_iii_param_2,
	.param .u64 .ptr .align 1 _Z18kernel_matmul_biasPfPKfS1_S1_iii_param_3,
	.param .u32 _Z18kernel_matmul_biasPfPKfS1_S1_iii_param_4,
	.param .u32 _Z18kernel_matmul_biasPfPKfS1_S1_iii_param_5,
	.param .u32 _Z18kernel_matmul_biasPfPKfS1_S1_iii_param_6
)
{
	.reg .pred 	%p<13>;
	.reg .b32 	%r<41>;
	.reg .b32 	%f<66>;
	.reg .b64 	%rd<57>;

	ld.param.u64 	%rd6, [_Z18kernel_matmul_biasPfPKfS1_S1_iii_param_0];
	ld.param.u64 	%rd8, [_Z18kernel_matmul_biasPfPKfS1_S1_iii_param_1];
	ld.param.u64 	%rd9, [_Z18kernel_matmul_biasPfPKfS1_S1_iii_param_2];
	ld.param.u64 	%rd7, [_Z18kernel_matmul_biasPfPKfS1_S1_iii_param_3];
	ld.param.u32 	%r20, [_Z18kernel_matmul_biasPfPKfS1_S1_iii_param_4];
	ld.param.u32 	%r18, [_Z18kernel_matmul_biasPfPKfS1_S1_iii_param_5];
	ld.param.u32 	%r19, [_Z18kernel_matmul_biasPfPKfS1_S1_iii_param_6];
	cvta.to.global.u64 	%rd1, %rd9;
	cvta.to.global.u64 	%rd2, %rd8;
	mov.u32 	%r21, %tid.y;
	mov.u32 	%r22, %ctaid.y;
	mov.u32 	%r23, %ntid.y;
	mad.lo.s32 	%r1, %r22, %r23, %r21;
	mov.u32 	%r24, %tid.x;
	mov.u32 	%r25, %ctaid.x;
	mov.u32 	%r26, %ntid.x;
	mad.lo.s32 	%r2, %r25, %r26, %r24;
	setp.ge.s32 	%p1, %r1, %r20;
	setp.ge.s32 	%p2, %r2, %r19;
	or.pred  	%p3, %p1, %p2;
	@%p3 bra 	$L__BB0_14;
	cvta.to.global.u64 	%rd10, %rd7;
	mul.wide.s32 	%rd11, %r2, 4;
	add.s64 	%rd12, %rd10, %rd11;
	ld.global.f32 	%f65, [%rd12];
	setp.lt.s32 	%p4, %r18, 1;
	@%p4 bra 	$L__BB0_13;
	mul.lo.s32 	%r3, %r18, %r1;
	and.b32  	%r4, %r18, 7;
	setp.lt.u32 	%p5, %r18, 8;
	mov.b32 	%r39, 0;
	@%p5 bra 	$L__BB0_5;
	and.b32  	%r39, %r18, 2147483640;
	neg.s32 	%r37, %r39;
	shl.b32 	%r7, %r19, 3;
	mul.wide.u32 	%rd13, %r3, 4;
	add.s64 	%rd14, %rd13, %rd2;
	add.s64 	%rd56, %rd14, 16;
	mul.wide.s32 	%rd17, %r19, 4;
	mov.u32 	%r36, %r2;
$L__BB0_4:
	.pragma "nounroll";
	ld.global.f32 	%f15, [%rd56+-16];
	mul.wide.s32 	%rd15, %r36, 4;
	add.s64 	%rd16, %rd1, %rd15;
	ld.global.f32 	%f16, [%rd16];
	fma.rn.f32 	%f17, %f15, %f16, %f65;
	ld.global.f32 	%f18, [%rd56+-12];
	add.s64 	%rd18, %rd16, %rd17;
	ld.global.f32 	%f19, [%rd18];
	fma.rn.f32 	%f20, %f18, %f19, %f17;
	ld.global.f32 	%f21, [%rd56+-8];
	add.s64 	%rd19, %rd18, %rd17;
	ld.global.f32 	%f22, [%rd19];
	fma.rn.f32 	%f23, %f21, %f22, %f20;
	ld.global.f32 	%f24, [%rd56+-4];
	add.s64 	%rd20, %rd19, %rd17;
	ld.global.f32 	%f25, [%rd20];
	fma.rn.f32 	%f26, %f24, %f25, %f23;
	ld.global.f32 	%f27, [%rd56];
	add.s64 	%rd21, %rd20, %rd17;
	ld.global.f32 	%f28, [%rd21];
	fma.rn.f32 	%f29, %f27, %f28, %f26;
	ld.global.f32 	%f30, [%rd56+4];
	add.s64 	%rd22, %rd21, %rd17;
	ld.global.f32 	%f31, [%rd22];
	fma.rn.f32 	%f32, %f30, %f31, %f29;
	ld.global.f32 	%f33, [%rd56+8];
	add.s64 	%rd23, %rd22, %rd17;
	ld.global.f32 	%f34, [%rd23];
	fma.rn.f32 	%f35, %f33, %f34, %f32;
	ld.global.f32 	%f36, [%rd56+12];
	add.s64 	%rd24, %rd23, %rd17;
	ld.global.f32 	%f37, [%rd24];
	fma.rn.f32 	%f65, %f36, %f37, %f35;
	add.s32 	%r37, %r37, 8;
	add.s32 	%r36, %r36, %r7;
	add.s64 	%rd56, %rd56, 32;
	setp.ne.s32 	%p6, %r37, 0;
	@%p6 bra 	$L__BB0_4;
$L__BB0_5:
	setp.eq.s32 	%p7, %r4, 0;
	@%p7 bra 	$L__BB0_13;
	and.b32  	%r13, %r18, 3;
	setp.lt.u32 	%p8, %r4, 4;
	@%p8 bra 	$L__BB0_8;
	add.s32 	%r28, %r39, %r3;
	mul.wide.u32 	%rd25, %r28, 4;
	add.s64 	%rd26, %rd2, %rd25;
	ld.global.f32 	%f39, [%rd26];
	mad.lo.s32 	%r29, %r39, %r19, %r2;
	mul.wide.s32 	%rd27, %r29, 4;
	add.s64 	%rd28, %rd1, %rd27;
	ld.global.f32 	%f40, [%rd28];
	fma.rn.f32 	%f41, %f39, %f40, %f65;
	cvt.u64.u32 	%rd29, %r3;
	cvt.u64.u32 	%rd30, %r39;
	add.s64 	%rd31, %rd30, %rd29;
	shl.b64 	%rd32, %rd31, 2;
	add.s64 	%rd33, %rd2, %rd32;
	ld.global.f32 	%f42, [%rd33+4];
	mul.wide.s32 	%rd34, %r19, 4;
	add.s64 	%rd35, %rd28, %rd34;
	ld.global.f32 	%f43, [%rd35];
	fma.rn.f32 	%f44, %f42, %f43, %f41;
	ld.global.f32 	%f45, [%rd33+8];
	add.s64 	%rd36, %rd35, %rd34;
	ld.global.f32 	%f46, [%rd36];
	fma.rn.f32 	%f47, %f45, %f46, %f44;
	ld.global.f32 	%f48, [%rd33+12];
	add.s64 	%rd37, %rd36, %rd34;
	ld.global.f32 	%f49, [%rd37];
	fma.rn.f32 	%f65, %f48, %f49, %f47;
	add.s32 	%r39, %r39, 4;
$L__BB0_8:
	setp.eq.s32 	%p9, %r13, 0;
	@%p9 bra 	$L__BB0_13;
	setp.eq.s32 	%p10, %r13, 1;
	@%p10 bra 	$L__BB0_11;
	add.s32 	%r30, %r39, %r3;
	mul.wide.u32 	%rd38, %r30, 4;
	add.s64 	%rd39, %rd2, %rd38;
	ld.global.f32 	%f51, [%rd39];
	mad.lo.s32 	%r31, %r39, %r19, %r2;
	mul.wide.s32 	%rd40, %r31, 4;
	add.s64 	%rd41, %rd1, %rd40;
	ld.global.f32 	%f52, [%rd41];
	fma.rn.f32 	%f53, %f51, %f52, %f65;
	cvt.u64.u32 	%rd42, %r3;
	cvt.u64.u32 	%rd43, %r39;
	add.s64 	%rd44, %rd43, %rd42;
	shl.b64 	%rd45, %rd44, 2;
	add.s64 	%rd46, %rd2, %rd45;
	ld.global.f32 	%f54, [%rd46+4];
	mul.wide.s32 	%rd47, %r19, 4;
	add.s64 	%rd48, %rd41, %rd47;
	ld.global.f32 	%f55, [%rd48];
	fma.rn.f32 	%f65, %f54, %f55, %f53;
	add.s32 	%r39, %r39, 2;
$L__BB0_11:
	and.b32  	%r32, %r18, 1;
	setp.eq.b32 	%p11, %r32, 1;
	not.pred 	%p12, %p11;
	@%p12 bra 	$L__BB0_13;
	add.s32 	%r33, %r39, %r3;
	mul.wide.u32 	%rd49, %r33, 4;
	add.s64 	%rd50, %rd2, %rd49;
	ld.global.f32 	%f56, [%rd50];
	mad.lo.s32 	%r34, %r39, %r19, %r2;
	mul.wide.s32 	%rd51, %r34, 4;
	add.s64 	%rd52, %rd1, %rd51;
	ld.global.f32 	%f57, [%rd52];
	fma.rn.f32 	%f65, %f56, %f57, %f65;
$L__BB0_13:
	mad.lo.s32 	%r35, %r19, %r1, %r2;
	cvta.to.global.u64 	%rd53, %rd6;
	mul.wide.s32 	%rd54, %r35, 4;
	add.s64 	%rd55, %rd53, %rd54;
	st.global.f32 	[%rd55], %f65;
$L__BB0_14:
	ret;

}
	// .globl	_Z19kernel_gelu_forwardPfPKfi
.visible .entry _Z19kernel_gelu_forwardPfPKfi(
	.param .u64 .ptr .align 1 _Z19kernel_gelu_forwardPfPKfi_param_0,
	.param .u64 .ptr .align 1 _Z19kernel_gelu_forwardPfPKfi_param_1,
	.param .u32 _Z19kernel_gelu_forwardPfPKfi_param_2
)
{
	.reg .pred 	%p<4>;
	.reg .b32 	%r<6>;
	.reg .b32 	%f<24>;
	.reg .b64 	%rd<8>;

	ld.param.u64 	%rd1, [_Z19kernel_gelu_forwardPfPKfi_param_0];
	ld.param.u64 	%rd2, [_Z19kernel_gelu_forwardPfPKfi_param_1];
	ld.param.u32 	%r2, [_Z19kernel_gelu_forwardPfPKfi_param_2];
	mov.u32 	%r3, %ctaid.x;
	mov.u32 	%r4, %ntid.x;
	mov.u32 	%r5, %tid.x;
	mad.lo.s32 	%r1, %r3, %r4, %r5;
	setp.ge.s32 	%p1, %r1, %r2;
	@%p1 bra 	$L__BB1_2;
	cvta.to.global.u64 	%rd3, %rd2;
	cvta.to.global.u64 	%rd4, %rd1;
	mul.wide.s32 	%rd5, %r1, 4;
	add.s64 	%rd6, %rd3, %rd5;
	ld.global.f32 	%f1, [%rd6];
	mul.f32 	%f2, %f1, 0f3D372713;
	mul.f32 	%f3, %f1, %f2;
	mul.f32 	%f4, %f1, 0f3F000000;
	fma.rn.f32 	%f5, %f1, %f3, %f1;
	mul.f32 	%f6, %f5, 0f3F4C4229;
	abs.f32 	%f7, %f6;
	mul.f32 	%f8, %f7, 0f4038AA3B;
	ex2.approx.ftz.f32 	%f9, %f8;
	add.f32 	%f10, %f9, 0f3F800000;
	rcp.approx.ftz.f32 	%f11, %f10;
	fma.rn.f32 	%f12, %f11, 0fC0000000, 0f3F800000;
	setp.ge.f32 	%p2, %f7, 0f41102CB4;
	selp.f32 	%f13, 0f3F800000, %f12, %p2;
	copysign.f32 	%f14, %f6, %f13;
	mul.f32 	%f15, %f6, %f6;
	fma.rn.f32 	%f16, %f15, 0f3C80F082, 0fBD563CAE;
	fma.rn.f32 	%f17, %f16, %f15, 0f3E085941;
	fma.rn.f32 	%f18, %f17, %f15, 0fBEAAA9ED;
	fma.rn.f32 	%f19, %f18, %f15, 0f00000000;
	fma.rn.f32 	%f20, %f19, %f6, %f6;
	setp.ge.f32 	%p3, %f7, 0f3F19999A;
	selp.f32 	%f21, %f14, %f20, %p3;
	add.f32 	%f22, %f21, 0f3F800000;
	mul.f32 	%f23, %f4, %f22;
	add.s64 	%rd7, %rd4, %rd5;
	st.global.f32 	[%rd7], %f23;
$L__BB1_2:
	ret;

}
	// .globl	_Z22kernel_softmax_forwardPfPKfii
.visible .entry _Z22kernel_softmax_forwardPfPKfii(
	.param .u64 .ptr .align 1 _Z22kernel_softmax_forwardPfPKfii_param_0,
	.param .u64 .ptr .align 1 _Z22kernel_softmax_forwardPfPKfii_param_1,
	.param .u32 _Z22kernel_softmax_forwardPfPKfii_param_2,
	.param .u32 _Z22kernel_softmax_forwardPfPKfii_param_3
)
{
	.reg .pred 	%p<22>;
	.reg .b32 	%r<90>;
	.reg .b32 	%f<308>;
	.reg .b64 	%rd<55>;

	ld.param.u64 	%rd11, [_Z22kernel_softmax_forwardPfPKfii_param_0];
	ld.param.u64 	%rd12, [_Z22kernel_softmax_forwardPfPKfii_param_1];
	ld.param.u32 	%r32, [_Z22kernel_softmax_forwardPfPKfii_param_2];
	ld.param.u32 	%r31, [_Z22kernel_softmax_forwardPfPKfii_param_3];
	cvta.to.global.u64 	%rd1, %rd12;
	mov.u32 	%r33, %ctaid.y;
	mov.u32 	%r34, %ntid.y;
	mov.u32 	%r35, %tid.y;
	mad.lo.s32 	%r1, %r33, %r34, %r35;
	mov.u32 	%r36, %ctaid.x;
	mov.u32 	%r37, %ntid.x;
	mov.u32 	%r38, %tid.x;
	mad.lo.s32 	%r2, %r36, %r37, %r38;
	setp.ge.s32 	%p1, %r1, %r32;
	setp.ge.s32 	%p2, %r2, %r31;
	or.pred  	%p3, %p1, %p2;
	@%p3 bra 	$L__BB2_27;
	setp.lt.s32 	%p4, %r31, 1;
	mov.f32 	%f298, 0f00800000;
	@%p4 bra 	$L__BB2_14;
	mul.lo.s32 	%r3, %r31, %r1;
	and.b32  	%r4, %r31, 15;
	setp.lt.u32 	%p5, %r31, 16;
	mov.f32 	%f298, 0f00800000;
	mov.b32 	%r81, 0;
	@%p5 bra 	$L__BB2_5;
	and.b32  	%r81, %r31, 2147483632;
	neg.s32 	%r85, %r81;
	mul.wide.u32 	%rd13, %r3, 4;
	add.s64 	%rd14, %rd13, %rd1;
	add.s64 	%rd53, %rd14, 32;
	mov.f32 	%f298, 0f00800000;
$L__BB2_4:
	.pragma "nounroll";
	ld.global.f32 	%f30, [%rd53+-32];
	max.f32 	%f31, %f298, %f30;
	ld.global.f32 	%f32, [%rd53+-28];
	max.f32 	%f33, %f31, %f32;
	ld.global.f32 	%f34, [%rd53+-24];
	max.f32 	%f35, %f33, %f34;
	ld.global.f32 	%f36, [%rd53+-20];
	max.f32 	%f37, %f35, %f36;
	ld.global.f32 	%f38, [%rd53+-16];
	max.f32 	%f39, %f37, %f38;
	ld.global.f32 	%f40, [%rd53+-12];
	max.f32 	%f41, %f39, %f40;
	ld.global.f32 	%f42, [%rd53+-8];
	max.f32 	%f43, %f41, %f42;
	ld.global.f32 	%f44, [%rd53+-4];
	max.f32 	%f45, %f43, %f44;
	ld.global.f32 	%f46, [%rd53];
	max.f32 	%f47, %f45, %f46;
	ld.global.f32 	%f48, [%rd53+4];
	max.f32 	%f49, %f47, %f48;
	ld.global.f32 	%f50, [%rd53+8];
	max.f32 	%f51, %f49, %f50;
	ld.global.f32 	%f52, [%rd53+12];
	max.f32 	%f53, %f51, %f52;
	ld.global.f32 	%f54, [%rd53+16];
	max.f32 	%f55, %f53, %f54;
	ld.global.f32 	%f56, [%rd53+20];
	max.f32 	%f57, %f55, %f56;
	ld.global.f32 	%f58, [%rd53+24];
	max.f32 	%f59, %f57, %f58;
	ld.global.f32 	%f60, [%rd53+28];
	max.f32 	%f298, %f59, %f60;
	add.s32 	%r85, %r85, 16;
	add.s64 	%rd53, %rd53, 64;
	setp.eq.s32 	%p6, %r85, 0;
	@%p6 bra 	$L__BB2_5;
	bra.uni 	$L__BB2_4;
$L__BB2_5:
	setp.eq.s32 	%p7, %r4, 0;
	@%p7 bra 	$L__BB2_14;
	and.b32  	%r8, %r31, 7;
	setp.lt.u32 	%p8, %r4, 8;
	@%p8 bra 	$L__BB2_8;
	add.s32 	%r40, %r81, %r3;
	mul.wide.u32 	%rd15, %r40, 4;
	add.s64 	%rd16, %rd1, %rd15;
	ld.global.f32 	%f62, [%rd16];
	max.f32 	%f63, %f298, %f62;
	cvt.u64.u32 	%rd17, %r3;
	cvt.u64.u32 	%rd18, %r81;
	add.s64 	%rd19, %rd18, %rd17;
	shl.b64 	%rd20, %rd19, 2;
	add.s64 	%rd21, %rd1, %rd20;
	ld.global.f32 	%f64, [%rd21+4];
	max.f32 	%f65, %f63, %f64;
	ld.global.f32 	%f66, [%rd21+8];
	max.f32 	%f67, %f65, %f66;
	ld.global.f32 	%f68, [%rd21+12];
	max.f32 	%f69, %f67, %f68;
	ld.global.f32 	%f70, [%rd21+16];
	max.f32 	%f71, %f69, %f70;
	ld.global.f32 	%f72, [%rd21+20];
	max.f32 	%f73, %f71, %f72;
	ld.global.f32 	%f74, [%rd21+24];
	max.f32 	%f75, %f73, %f74;
	ld.global.f32 	%f76, [%rd21+28];
	max.f32 	%f298, %f75, %f76;
	add.s32 	%r81, %r81, 8;
$L__BB2_8:
	setp.eq.s32 	%p9, %r8, 0;
	@%p9 bra 	$L__BB2_14;
	and.b32  	%r11, %r31, 3;
	setp.lt.u32 	%p10, %r8, 4;
	@%p10 bra 	$L__BB2_11;
	add.s32 	%r41, %r81, %r3;
	mul.wide.u32 	%rd22, %r41, 4;
	add.s64 	%rd23, %rd1, %rd22;
	ld.global.f32 	%f78, [%rd23];
	max.f32 	%f79, %f298, %f78;
	cvt.u64.u32 	%rd24, %r3;
	cvt.u64.u32 	%rd25, %r81;
	add.s64 	%rd26, %rd25, %rd24;
	shl.b64 	%rd27, %rd26, 2;
	add.s64 	%rd28, %rd1, %rd27;
	ld.global.f32 	%f80, [%rd28+4];
	max.f32 	%f81, %f79, %f80;
	ld.global.f32 	%f82, [%rd28+8];
	max.f32 	%f83, %f81, %f82;
	ld.global.f32 	%f84, [%rd28+12];
	max.f32 	%f298, %f83, %f84;
	add.s32 	%r81, %r81, 4;
$L__BB2_11:
	setp.eq.s32 	%p11, %r11, 0;
	@%p11 bra 	$L__BB2_14;
	add.s32 	%r42, %r81, %r3;
	mul.wide.u32 	%rd29, %r42, 4;
	add.s64 	%rd52, %rd1, %rd29;
	neg.s32 	%r84, %r11;
$L__BB2_13:
	.pragma "nounroll";
	ld.global.f32 	%f85, [%rd52];
	max.f32 	%f298, %f298, %f85;
	add.s64 	%rd52, %rd52, 4;
	add.s32 	%r84, %r84, 1;
	setp.ne.s32 	%p12, %r84, 0;
	@%p12 bra 	$L__BB2_13;
$L__BB2_14:
	setp.lt.s32 	%p13, %r31, 1;
	mov.f32 	%f307, 0f00000000;
	@%p13 bra 	$L__BB2_26;
	mul.lo.s32 	%r17, %r31, %r1;
	and.b32  	%r18, %r31, 7;
	setp.lt.u32 	%p14, %r31, 8;
	mov.f32 	%f307, 0f00000000;
	mov.b32 	%r87, 0;
	@%p14 bra 	$L__BB2_18;
	and.b32  	%r87, %r31, 2147483640;
	neg.s32 	%r86, %r87;
	mul.wide.u32 	%rd30, %r17, 4;
	add.s64 	%rd31, %rd30, %rd1;
	add.s64 	%rd54, %rd31, 16;
	mov.f32 	%f307, 0f00000000;
$L__BB2_17:
	.pragma "nounroll";
	ld.global.f32 	%f90, [%rd54+-16];
	sub.f32 	%f91, %f90, %f298;
	fma.rn.f32 	%f92, %f91, 0f3BBB989D, 0f3F000000;
	cvt.sat.f32.f32 	%f93, %f92;
	mov.f32 	%f94, 0f4B400001;
	mov.f32 	%f95, 0f437C0000;
	fma.rm.f32 	%f96, %f93, %f95, %f94;
	add.f32 	%f97, %f96, 0fCB40007F;
	neg.f32 	%f98, %f97;
	fma.rn.f32 	%f99, %f91, 0f3FB8AA3B, %f98;
	fma.rn.f32 	%f100, %f91, 0f32A57060, %f99;
	mov.b32 	%r44, %f96;
	shl.b32 	%r45, %r44, 23;
	mov.b32 	%f101, %r45;
	ex2.approx.ftz.f32 	%f102, %f100;
	fma.rn.f32 	%f103, %f102, %f101, %f307;
	ld.global.f32 	%f104, [%rd54+-12];
	sub.f32 	%f105, %f104, %f298;
	fma.rn.f32 	%f106, %f105, 0f3BBB989D, 0f3F000000;
	cvt.sat.f32.f32 	%f107, %f106;
	fma.rm.f32 	%f108, %f107, %f95, %f94;
	add.f32 	%f109, %f108, 0fCB40007F;
	neg.f32 	%f110, %f109;
	fma.rn.f32 	%f111, %f105, 0f3FB8AA3B, %f110;
	fma.rn.f32 	%f112, %f105, 0f32A57060, %f111;
	mov.b32 	%r46, %f108;
	shl.b32 	%r47, %r46, 23;
	mov.b32 	%f113, %r47;
	ex2.approx.ftz.f32 	%f114, %f112;
	fma.rn.f32 	%f115, %f114, %f113, %f103;
	ld.global.f32 	%f116, [%rd54+-8];
	sub.f32 	%f117, %f116, %f298;
	fma.rn.f32 	%f118, %f117, 0f3BBB989D, 0f3F000000;
	cvt.sat.f32.f32 	%f119, %f118;
	fma.rm.f32 	%f120, %f119, %f95, %f94;
	add.f32 	%f121, %f120, 0fCB40007F;
	neg.f32 	%f122, %f121;
	fma.rn.f32 	%f123, %f117, 0f3FB8AA3B, %f122;
	fma.rn.f32 	%f124, %f117, 0f32A57060, %f123;
	mov.b32 	%r48, %f120;
	shl.b32 	%r49, %r48, 23;
	mov.b32 	%f125, %r49;
	ex2.approx.ftz.f32 	%f126, %f124;
	fma.rn.f32 	%f127, %f126, %f125, %f115;
	ld.global.f32 	%f128, [%rd54+-4];
	sub.f32 	%f129, %f128, %f298;
	fma.rn.f32 	%f130, %f129, 0f3BBB989D, 0f3F000000;
	cvt.sat.f32.f32 	%f131, %f130;
	fma.rm.f32 	%f132, %f131, %f95, %f94;
	add.f32 	%f133, %f132, 0fCB40007F;
	neg.f32 	%f134, %f133;
	fma.rn.f32 	%f135, %f129, 0f3FB8AA3B, %f134;
	fma.rn.f32 	%f136, %f129, 0f32A57060, %f135;
	mov.b32 	%r50, %f132;
	shl.b32 	%r51, %r50, 23;
	mov.b32 	%f137, %r51;
	ex2.approx.ftz.f32 	%f138, %f136;
	fma.rn.f32 	%f139, %f138, %f137, %f127;
	ld.global.f32 	%f140, [%rd54];
	sub.f32 	%f141, %f140, %f298;
	fma.rn.f32 	%f142, %f141, 0f3BBB989D, 0f3F000000;
	cvt.sat.f32.f32 	%f143, %f142;
	fma.rm.f32 	%f144, %f143, %f95, %f94;
	add.f32 	%f145, %f144, 0fCB40007F;
	neg.f32 	%f146, %f145;
	fma.rn.f32 	%f147, %f141, 0f3FB8AA3B, %f146;
	fma.rn.f32 	%f148, %f141, 0f32A57060, %f147;
	mov.b32 	%r52, %f144;
	shl.b32 	%r53, %r52, 23;
	mov.b32 	%f149, %r53;
	ex2.approx.ftz.f32 	%f150, %f148;
	fma.rn.f32 	%f151, %f150, %f149, %f139;
	ld.global.f32 	%f152, [%rd54+4];
	sub.f32 	%f153, %f152, %f298;
	fma.rn.f32 	%f154, %f153, 0f3BBB989D, 0f3F000000;
	cvt.sat.f32.f32 	%f155, %f154;
	fma.rm.f32 	%f156, %f155, %f95, %f94;
	add.f32 	%f157, %f156, 0fCB40007F;
	neg.f32 	%f158, %f157;
	fma.rn.f32 	%f159, %f153, 0f3FB8AA3B, %f158;
	fma.rn.f32 	%f160, %f153, 0f32A57060, %f159;
	mov.b32 	%r54, %f156;
	shl.b32 	%r55, %r54, 23;
	mov.b32 	%f161, %r55;
	ex2.approx.ftz.f32 	%f162, %f160;
	fma.rn.f32 	%f163, %f162, %f161, %f151;
	ld.global.f32 	%f164, [%rd54+8];
	sub.f32 	%f165, %f164, %f298;
	fma.rn.f32 	%f166, %f165, 0f3BBB989D, 0f3F000000;
	cvt.sat.f32.f32 	%f167, %f166;
	fma.rm.f32 	%f168, %f167, %f95, %f94;
	add.f32 	%f169, %f168, 0fCB40007F;
	neg.f32 	%f170, %f169;
	fma.rn.f32 	%f171, %f165, 0f3FB8AA3B, %f170;
	fma.rn.f32 	%f172, %f165, 0f32A57060, %f171;
	mov.b32 	%r56, %f168;
	shl.b32 	%r57, %r56, 23;
	mov.b32 	%f173, %r57;
	ex2.approx.ftz.f32 	%f174, %f172;
	fma.rn.f32 	%f175, %f174, %f173, %f163;
	ld.global.f32 	%f176, [%rd54+12];
	sub.f32 	%f177, %f176, %f298;
	fma.rn.f32 	%f178, %f177, 0f3BBB989D, 0f3F000000;
	cvt.sat.f32.f32 	%f179, %f178;
	fma.rm.f32 	%f180, %f179, %f95, %f94;
	add.f32 	%f181, %f180, 0fCB40007F;
	neg.f32 	%f182, %f181;
	fma.rn.f32 	%f183, %f177, 0f3FB8AA3B, %f182;
	fma.rn.f32 	%f184, %f177, 0f32A57060, %f183;
	mov.b32 	%r58, %f180;
	shl.b32 	%r59, %r58, 23;
	mov.b32 	%f185, %r59;
	ex2.approx.ftz.f32 	%f186, %f184;
	fma.rn.f32 	%f307, %f186, %f185, %f175;
	add.s32 	%r86, %r86, 8;
	add.s64 	%rd54, %rd54, 32;
	setp.ne.s32 	%p15, %r86, 0;
	@%p15 bra 	$L__BB2_17;
$L__BB2_18:
	setp.eq.s32 	%p16, %r18, 0;
	@%p16 bra 	$L__BB2_26;
	and.b32  	%r26, %r31, 3;
	setp.lt.u32 	%p17, %r18, 4;
	@%p17 bra 	$L__BB2_21;
	add.s32 	%r60, %r87, %r17;
	mul.wide.u32 	%rd32, %r60, 4;
	add.s64 	%rd33, %rd1, %rd32;
	ld.global.f32 	%f188, [%rd33];
	sub.f32 	%f189, %f188, %f298;
	fma.rn.f32 	%f190, %f189, 0f3BBB989D, 0f3F000000;
	cvt.sat.f32.f32 	%f191, %f190;
	mov.f32 	%f192, 0f4B400001;
	mov.f32 	%f193, 0f437C0000;
	fma.rm.f32 	%f194, %f191, %f193, %f192;
	add.f32 	%f195, %f194, 0fCB40007F;
	neg.f32 	%f196, %f195;
	fma.rn.f32 	%f197, %f189, 0f3FB8AA3B, %f196;
	fma.rn.f32 	%f198, %f189, 0f32A57060, %f197;
	mov.b32 	%r61, %f194;
	shl.b32 	%r62, %r61, 23;
	mov.b32 	%f199, %r62;
	ex2.approx.ftz.f32 	%f200, %f198;
	fma.rn.f32 	%f201, %f200, %f199, %f307;
	cvt.u64.u32 	%rd34, %r17;
	cvt.u64.u32 	%rd35, %r87;
	add.s64 	%rd36, %rd35, %rd34;
	shl.b64 	%rd37, %rd36, 2;
	add.s64 	%rd38, %rd1, %rd37;
	ld.global.f32 	%f202, [%rd38+4];
	sub.f32 	%f203, %f202, %f298;
	fma.rn.f32 	%f204, %f203, 0f3BBB989D, 0f3F000000;
	cvt.sat.f32.f32 	%f205, %f204;
	fma.rm.f32 	%f206, %f205, %f193, %f192;
	add.f32 	%f207, %f206, 0fCB40007F;
	neg.f32 	%f208, %f207;
	fma.rn.f32 	%f209, %f203, 0f3FB8AA3B, %f208;
	fma.rn.f32 	%f210, %f203, 0f32A57060, %f209;
	mov.b32 	%r63, %f206;
	shl.b32 	%r64, %r63, 23;
	mov.b32 	%f211, %r64;
	ex2.approx.ftz.f32 	%f212, %f210;
	fma.rn.f32 	%f213, %f212, %f211, %f201;
	ld.global.f32 	%f214, [%rd38+8];
	sub.f32 	%f215, %f214, %f298;
	fma.rn.f32 	%f216, %f215, 0f3BBB989D, 0f3F000000;
	cvt.sat.f32.f32 	%f217, %f216;
	fma.rm.f32 	%f218, %f217, %f193, %f192;
	add.f32 	%f219, %f218, 0fCB40007F;
	neg.f32 	%f220, %f219;
	fma.rn.f32 	%f221, %f215, 0f3FB8AA3B, %f220;
	fma.rn.f32 	%f222, %f215, 0f32A57060, %f221;
	mov.b32 	%r65, %f218;
	shl.b32 	%r66, %r65, 23;
	mov.b32 	%f223, %r66;
	ex2.approx.ftz.f32 	%f224, %f222;
	fma.rn.f32 	%f225, %f224, %f223, %f213;
	ld.global.f32 	%f226, [%rd38+12];
	sub.f32 	%f227, %f226, %f298;
	fma.rn.f32 	%f228, %f227, 0f3BBB989D, 0f3F000000;
	cvt.sat.f32.f32 	%f229, %f228;
	fma.rm.f32 	%f230, %f229, %f193, %f192;
	add.f32 	%f231, %f230, 0fCB40007F;
	neg.f32 	%f232, %f231;
	fma.rn.f32 	%f233, %f227, 0f3FB8AA3B, %f232;
	fma.rn.f32 	%f234, %f227, 0f32A57060, %f233;
	mov.b32 	%r67, %f230;
	shl.b32 	%r68, %r67, 23;
	mov.b32 	%f235, %r68;
	ex2.approx.ftz.f32 	%f236, %f234;
	fma.rn.f32 	%f307, %f236, %f235, %f225;
	add.s32 	%r87, %r87, 4;
$L__BB2_21:
	setp.eq.s32 	%p18, %r26, 0;
	@%p18 bra 	$L__BB2_26;
	setp.eq.s32 	%p19, %r26, 1;
	@%p19 bra 	$L__BB2_24;
	add.s32 	%r69, %r87, %r17;
	mul.wide.u32 	%rd39, %r69, 4;
	add.s64 	%rd40, %rd1, %rd39;
	ld.global.f32 	%f238, [%rd40];
	sub.f32 	%f239, %f238, %f298;
	fma.rn.f32 	%f240, %f239, 0f3BBB989D, 0f3F000000;
	cvt.sat.f32.f32 	%f241, %f240;
	mov.f32 	%f242, 0f4B400001;
	mov.f32 	%f243, 0f437C0000;
	fma.rm.f32 	%f244, %f241, %f243, %f242;
	add.f32 	%f245, %f244, 0fCB40007F;
	neg.f32 	%f246, %f245;
	fma.rn.f32 	%f247, %f239, 0f3FB8AA3B, %f246;
	fma.rn.f32 	%f248, %f239, 0f32A57060, %f247;
	mov.b32 	%r70, %f244;
	shl.b32 	%r71, %r70, 23;
	mov.b32 	%f249, %r71;
	ex2.approx.ftz.f32 	%f250, %f248;
	fma.rn.f32 	%f251, %f250, %f249, %f307;
	cvt.u64.u32 	%rd41, %r17;
	cvt.u64.u32 	%rd42, %r87;
	add.s64 	%rd43, %rd42, %rd41;
	shl.b64 	%rd44, %rd43, 2;
	add.s64 	%rd45, %rd1, %rd44;
	ld.global.f32 	%f252, [%rd45+4];
	sub.f32 	%f253, %f252, %f298;
	fma.rn.f32 	%f254, %f253, 0f3BBB989D, 0f3F000000;
	cvt.sat.f32.f32 	%f255, %f254;
	fma.rm.f32 	%f256, %f255, %f243, %f242;
	add.f32 	%f257, %f256, 0fCB40007F;
	neg.f32 	%f258, %f257;
	fma.rn.f32 	%f259, %f253, 0f3FB8AA3B, %f258;
	fma.rn.f32 	%f260, %f253, 0f32A57060, %f259;
	mov.b32 	%r72, %f256;
	shl.b32 	%r73, %r72, 23;
	mov.b32 	%f261, %r73;
	ex2.approx.ftz.f32 	%f262, %f260;
	fma.rn.f32 	%f307, %f262, %f261, %f251;
	add.s32 	%r87, %r87, 2;
$L__BB2_24:
	and.b32  	%r74, %r31, 1;
	setp.eq.b32 	%p20, %r74, 1;
	not.pred 	%p21, %p20;
	@%p21 bra 	$L__BB2_26;
	add.s32 	%r75, %r87, %r17;
	mul.wide.u32 	%rd46, %r75, 4;
	add.s64 	%rd47, %rd1, %rd46;
	ld.global.f32 	%f263, [%rd47];
	sub.f32 	%f264, %f263, %f298;
	fma.rn.f32 	%f265, %f264, 0f3BBB989D, 0f3F000000;
	cvt.sat.f32.f32 	%f266, %f265;
	mov.f32 	%f267, 0f4B400001;
	mov.f32 	%f268, 0f437C0000;
	fma.rm.f32 	%f269, %f266, %f268, %f267;
	add.f32 	%f270, %f269, 0fCB40007F;
	neg.f32 	%f271, %f270;
	fma.rn.f32 	%f272, %f264, 0f3FB8AA3B, %f271;
	fma.rn.f32 	%f273, %f264, 0f32A57060, %f272;
	mov.b32 	%r76, %f269;
	shl.b32 	%r77, %r76, 23;
	mov.b32 	%f274, %r77;
	ex2.approx.ftz.f32 	%f275, %f273;
	fma.rn.f32 	%f307, %f275, %f274, %f307;
$L__BB2_26:
	mad.lo.s32 	%r78, %r31, %r1, %r2;
	mul.wide.s32 	%rd48, %r78, 4;
	add.s64 	%rd49, %rd1, %rd48;
	ld.global.f32 	%f276, [%rd49];
	sub.f32 	%f277, %f276, %f298;
	fma.rn.f32 	%f278, %f277, 0f3BBB989D, 0f3F000000;
	cvt.sat.f32.f32 	%f279, %f278;
	mov.f32 	%f280, 0f4B400001;
	mov.f32 	%f281, 0f437C0000;
	fma.rm.f32 	%f282, %f279, %f281, %f280;
	add.f32 	%f283, %f282, 0fCB40007F;
	neg.f32 	%f284, %f283;
	fma.rn.f32 	%f285, %f277, 0f3FB8AA3B, %f284;
	fma.rn.f32 	%f286, %f277, 0f32A57060, %f285;
	mov.b32 	%r79, %f282;
	shl.b32 	%r80, %r79, 23;
	mov.b32 	%f287, %r80;
	ex2.approx.ftz.f32 	%f288, %f286;
	mul.f32 	%f289, %f288, %f287;
	div.rn.f32 	%f290, %f289, %f307;
	cvta.to.global.u64 	%rd50, %rd11;
	add.s64 	%rd51, %rd50, %rd48;
	st.global.f32 	[%rd51], %f290;
$L__BB2_27:
	ret;

}
	// .globl	_Z27kernel_crossentropy_forwardPfPKfPKiii
.visible .entry _Z27kernel_crossentropy_forwardPfPKfPKiii(
	.param .u64 .ptr .align 1 _Z27kernel_crossentropy_forwardPfPKfPKiii_param_0,
	.param .u64 .ptr .align 1 _Z27kernel_crossentropy_forwardPfPKfPKiii_param_1,
	.param .u64 .ptr .align 1 _Z27kernel_crossentropy_forwardPfPKfPKiii_param_2,
	.param .u32 _Z27kernel_crossentropy_forwardPfPKfPKiii_param_3,
	.param .u32 _Z27kernel_crossentropy_forwardPfPKfPKiii_param_4
)
{
	.reg .pred 	%p<8>;
	.reg .b32 	%r<17>;
	.reg .b32 	%f<26>;
	.reg .b64 	%rd<12>;

	ld.param.u64 	%rd1, [_Z27kernel_crossentropy_forwardPfPKfPKiii_param_0];
	ld.param.u64 	%rd2, [_Z27kernel_crossentropy_forwardPfPKfPKiii_param_1];
	ld.param.u64 	%rd3, [_Z27kernel_crossentropy_forwardPfPKfPKiii_param_2];
	ld.param.u32 	%r4, [_Z27kernel_crossentropy_forwardPfPKfPKiii_param_3];
	ld.param.u32 	%r3, [_Z27kernel_crossentropy_forwardPfPKfPKiii_param_4];
	mov.u32 	%r5, %ctaid.y;
	mov.u32 	%r6, %ntid.y;
	mov.u32 	%r7, %tid.y;
	mad.lo.s32 	%r1, %r5, %r6, %r7;
	mov.u32 	%r8, %ctaid.x;
	mov.u32 	%r9, %ntid.x;
	mov.u32 	%r10, %tid.x;
	mad.lo.s32 	%r2, %r8, %r9, %r10;
	setp.ge.s32 	%p1, %r1, %r4;
	setp.ge.s32 	%p2, %r2, %r3;
	or.pred  	%p3, %p1, %p2;
	@%p3 bra 	$L__BB3_2;
	cvta.to.global.u64 	%rd4, %rd3;
	cvta.to.global.u64 	%rd5, %rd2;
	cvta.to.global.u64 	%rd6, %rd1;
	mul.wide.u32 	%rd7, %r1, 4;
	add.s64 	%rd8, %rd4, %rd7;
	ld.global.u32 	%r11, [%rd8];
	mad.lo.s32 	%r12, %r3, %r1, %r2;
	mul.wide.s32 	%rd9, %r12, 4;
	add.s64 	%rd10, %rd5, %rd9;
	ld.global.f32 	%f1, [%rd10];
	setp.lt.f32 	%p4, %f1, 0f00800000;
	mul.f32 	%f2, %f1, 0f4B000000;
	selp.f32 	%f3, %f2, %f1, %p4;
	selp.f32 	%f4, 0fC1B80000, 0f00000000, %p4;
	mov.b32 	%r13, %f3;
	add.s32 	%r14, %r13, -1059760811;
	and.b32  	%r15, %r14, -8388608;
	sub.s32 	%r16, %r13, %r15;
	mov.b32 	%f5, %r16;
	cvt.rn.f32.s32 	%f6, %r15;
	fma.rn.f32 	%f7, %f6, 0f34000000, %f4;
	add.f32 	%f8, %f5, 0fBF800000;
	fma.rn.f32 	%f9, %f8, 0fBE055027, 0f3E1039F6;
	fma.rn.f32 	%f10, %f9, %f8, 0fBDF8CDCC;
	fma.rn.f32 	%f11, %f10, %f8, 0f3E0F2955;
	fma.rn.f32 	%f12, %f11, %f8, 0fBE2AD8B9;
	fma.rn.f32 	%f13, %f12, %f8, 0f3E4CED0B;
	fma.rn.f32 	%f14, %f13, %f8, 0fBE7FFF22;
	fma.rn.f32 	%f15, %f14, %f8, 0f3EAAAA78;
	fma.rn.f32 	%f16, %f15, %f8, 0fBF000000;
	mul.f32 	%f17, %f8, %f16;
	fma.rn.f32 	%f18, %f17, %f8, %f8;
	fma.rn.f32 	%f19, %f7, 0f3F317218, %f18;
	setp.gt.u32 	%p5, %r13, 2139095039;
	fma.rn.f32 	%f20, %f3, 0f7F800000, 0f7F800000;
	selp.f32 	%f21, %f20, %f19, %p5;
	setp.eq.f32 	%p6, %f3, 0f00000000;
	neg.f32 	%f22, %f21;
	selp.f32 	%f23, 0f7F800000, %f22, %p6;
	setp.eq.s32 	%p7, %r11, %r2;
	selp.f32 	%f24, 0f3F800000, 0f00000000, %p7;
	mul.f32 	%f25, %f23, %f24;
	add.s64 	%rd11, %rd6, %rd9;
	st.global.f32 	[%rd11], %f25;
$L__BB3_2:
	ret;

}
	// .globl	_Z24kernel_layernorm_forwardPfPKfS1_S1_ii
.visible .entry _Z24kernel_layernorm_forwardPfPKfS1_S1_ii(
	.param .u64 .ptr .align 1 _Z24kernel_layernorm_forwardPfPKfS1_S1_ii_param_0,
	.param .u64 .ptr .align 1 _Z24kernel_layernorm_forwardPfPKfS1_S1_ii_param_1,
	.param .u64 .ptr .align 1 _Z24kernel_layernorm_forwardPfPKfS1_S1_ii_param_2,
	.param .u64 .ptr .align 1 _Z24kernel_layernorm_forwardPfPKfS1_S1_ii_param_3,
	.param .u32 _Z24kernel_layernorm_forwardPfPKfS1_S1_ii_param_4,
	.param .u32 _Z24kernel_layernorm_forwardPfPKfS1_S1_ii_param_5
)
{
	.reg .pred 	%p<22>;
	.reg .b32 	%r<62>;
	.reg .b32 	%f<205>;
	.reg .b64 	%rd<65>;
	.reg .b64 	%fd<3>;

	ld.param.u64 	%rd14, [_Z24kernel_layernorm_forwardPfPKfS1_S1_ii_param_0];
	ld.param.u64 	%rd17, [_Z24kernel_layernorm_forwardPfPKfS1_S1_ii_param_1];
	ld.param.u64 	%rd15, [_Z24kernel_layernorm_forwardPfPKfS1_S1_ii_param_2];
	ld.param.u64 	%rd16, [_Z24kernel_layernorm_forwardPfPKfS1_S1_ii_param_3];
	ld.param.u32 	%r36, [_Z24kernel_layernorm_forwardPfPKfS1_S1_ii_param_4];
	ld.param.u32 	%r35, [_Z24kernel_layernorm_forwardPfPKfS1_S1_ii_param_5];
	cvta.to.global.u64 	%rd1, %rd17;
	mov.u32 	%r37, %ctaid.y;
	mov.u32 	%r38, %ntid.y;
	mov.u32 	%r39, %tid.y;
	mad.lo.s32 	%r1, %r37, %r38, %r39;
	mov.u32 	%r40, %ctaid.x;
	mov.u32 	%r41, %ntid.x;
	mov.u32 	%r42, %tid.x;
	mad.lo.s32 	%r2, %r40, %r41, %r42;
	setp.ge.s32 	%p1, %r1, %r36;
	setp.ge.s32 	%p2, %r2, %r35;
	or.pred  	%p3, %p1, %p2;
	@%p3 bra 	$L__BB4_28;
	setp.lt.s32 	%p4, %r35, 1;
	mov.f32 	%f195, 0f00000000;
	@%p4 bra 	$L__BB4_14;
	mul.lo.s32 	%r3, %r35, %r1;
	and.b32  	%r4, %r35, 15;
	setp.lt.u32 	%p5, %r35, 16;
	mov.f32 	%f195, 0f00000000;
	mov.b32 	%r54, 0;
	@%p5 bra 	$L__BB4_5;
	and.b32  	%r54, %r35, 2147483632;
	neg.s32 	%r52, %r54;
	mul.wide.u32 	%rd18, %r3, 4;
	add.s64 	%rd19, %rd18, %rd1;
	add.s64 	%rd61, %rd19, 32;
	mov.f32 	%f195, 0f00000000;
$L__BB4_4:
	.pragma "nounroll";
	ld.global.f32 	%f33, [%rd61+-32];
	add.f32 	%f34, %f195, %f33;
	ld.global.f32 	%f35, [%rd61+-28];
	add.f32 	%f36, %f34, %f35;
	ld.global.f32 	%f37, [%rd61+-24];
	add.f32 	%f38, %f36, %f37;
	ld.global.f32 	%f39, [%rd61+-20];
	add.f32 	%f40, %f38, %f39;
	ld.global.f32 	%f41, [%rd61+-16];
	add.f32 	%f42, %f40, %f41;
	ld.global.f32 	%f43, [%rd61+-12];
	add.f32 	%f44, %f42, %f43;
	ld.global.f32 	%f45, [%rd61+-8];
	add.f32 	%f46, %f44, %f45;
	ld.global.f32 	%f47, [%rd61+-4];
	add.f32 	%f48, %f46, %f47;
	ld.global.f32 	%f49, [%rd61];
	add.f32 	%f50, %f48, %f49;
	ld.global.f32 	%f51, [%rd61+4];
	add.f32 	%f52, %f50, %f51;
	ld.global.f32 	%f53, [%rd61+8];
	add.f32 	%f54, %f52, %f53;
	ld.global.f32 	%f55, [%rd61+12];
	add.f32 	%f56, %f54, %f55;
	ld.global.f32 	%f57, [%rd61+16];
	add.f32 	%f58, %f56, %f57;
	ld.global.f32 	%f59, [%rd61+20];
	add.f32 	%f60, %f58, %f59;
	ld.global.f32 	%f61, [%rd61+24];
	add.f32 	%f62, %f60, %f61;
	ld.global.f32 	%f63, [%rd61+28];
	add.f32 	%f195, %f62, %f63;
	add.s32 	%r52, %r52, 16;
	add.s64 	%rd61, %rd61, 64;
	setp.ne.s32 	%p6, %r52, 0;
	@%p6 bra 	$L__BB4_4;
$L__BB4_5:
	setp.eq.s32 	%p7, %r4, 0;
	@%p7 bra 	$L__BB4_14;
	and.b32  	%r10, %r35, 7;
	setp.lt.u32 	%p8, %r4, 8;
	@%p8 bra 	$L__BB4_8;
	add.s32 	%r44, %r54, %r3;
	mul.wide.u32 	%rd20, %r44, 4;
	add.s64 	%rd21, %rd1, %rd20;
	ld.global.f32 	%f65, [%rd21];
	add.f32 	%f66, %f195, %f65;
	cvt.u64.u32 	%rd22, %r3;
	cvt.u64.u32 	%rd23, %r54;
	add.s64 	%rd24, %rd23, %rd22;
	shl.b64 	%rd25, %rd24, 2;
	add.s64 	%rd26, %rd1, %rd25;
	ld.global.f32 	%f67, [%rd26+4];
	add.f32 	%f68, %f66, %f67;
	ld.global.f32 	%f69, [%rd26+8];
	add.f32 	%f70, %f68, %f69;
	ld.global.f32 	%f71, [%rd26+12];
	add.f32 	%f72, %f70, %f71;
	ld.global.f32 	%f73, [%rd26+16];
	add.f32 	%f74, %f72, %f73;
	ld.global.f32 	%f75, [%rd26+20];
	add.f32 	%f76, %f74, %f75;
	ld.global.f32 	%f77, [%rd26+24];
	add.f32 	%f78, %f76, %f77;
	ld.global.f32 	%f79, [%rd26+28];
	add.f32 	%f195, %f78, %f79;
	add.s32 	%r54, %r54, 8;
$L__BB4_8:
	setp.eq.s32 	%p9, %r10, 0;
	@%p9 bra 	$L__BB4_14;
	and.b32  	%r13, %r35, 3;
	setp.lt.u32 	%p10, %r10, 4;
	@%p10 bra 	$L__BB4_11;
	add.s32 	%r45, %r54, %r3;
	mul.wide.u32 	%rd27, %r45, 4;
	add.s64 	%rd28, %rd1, %rd27;
	ld.global.f32 	%f81, [%rd28];
	add.f32 	%f82, %f195, %f81;
	cvt.u64.u32 	%rd29, %r3;
	cvt.u64.u32 	%rd30, %r54;
	add.s64 	%rd31, %rd30, %rd29;
	shl.b64 	%rd32, %rd31, 2;
	add.s64 	%rd33, %rd1, %rd32;
	ld.global.f32 	%f83, [%rd33+4];
	add.f32 	%f84, %f82, %f83;
	ld.global.f32 	%f85, [%rd33+8];
	add.f32 	%f86, %f84, %f85;
	ld.global.f32 	%f87, [%rd33+12];
	add.f32 	%f195, %f86, %f87;
	add.s32 	%r54, %r54, 4;
$L__BB4_11:
	setp.eq.s32 	%p11, %r13, 0;
	@%p11 bra 	$L__BB4_14;
	add.s32 	%r46, %r54, %r3;
	mul.wide.u32 	%rd34, %r46, 4;
	add.s64 	%rd62, %rd1, %rd34;
	neg.s32 	%r56, %r13;
$L__BB4_13:
	.pragma "nounroll";
	ld.global.f32 	%f88, [%rd62];
	add.f32 	%f195, %f195, %f88;
	add.s64 	%rd62, %rd62, 4;
	add.s32 	%r56, %r56, 1;
	setp.ne.s32 	%p12, %r56, 0;
	@%p12 bra 	$L__BB4_13;
$L__BB4_14:
	setp.lt.s32 	%p13, %r35, 1;
	cvt.rn.f32.s32 	%f14, %r35;
	div.rn.f32 	%f15, %f195, %f14;
	mov.f32 	%f204, 0f00000000;
	@%p13 bra 	$L__BB4_27;
	mul.lo.s32 	%r19, %r35, %r1;
	and.b32  	%r20, %r35, 15;
	setp.lt.u32 	%p14, %r35, 16;
	mov.f32 	%f204, 0f00000000;
	mov.b32 	%r59, 0;
	@%p14 bra 	$L__BB4_18;
	and.b32  	%r59, %r35, 2147483632;
	neg.s32 	%r57, %r59;
	mul.wide.u32 	%rd35, %r19, 4;
	add.s64 	%rd36, %rd35, %rd1;
	add.s64 	%rd63, %rd36, 32;
	mov.f32 	%f204, 0f00000000;
$L__BB4_17:
	.pragma "nounroll";
	ld.global.f32 	%f93, [%rd63+-32];
	sub.f32 	%f94, %f93, %f15;
	fma.rn.f32 	%f95, %f94, %f94, %f204;
	ld.global.f32 	%f96, [%rd63+-28];
	sub.f32 	%f97, %f96, %f15;
	fma.rn.f32 	%f98, %f97, %f97, %f95;
	ld.global.f32 	%f99, [%rd63+-24];
	sub.f32 	%f100, %f99, %f15;
	fma.rn.f32 	%f101, %f100, %f100, %f98;
	ld.global.f32 	%f102, [%rd63+-20];
	sub.f32 	%f103, %f102, %f15;
	fma.rn.f32 	%f104, %f103, %f103, %f101;
	ld.global.f32 	%f105, [%rd63+-16];
	sub.f32 	%f106, %f105, %f15;
	fma.rn.f32 	%f107, %f106, %f106, %f104;
	ld.global.f32 	%f108, [%rd63+-12];
	sub.f32 	%f109, %f108, %f15;
	fma.rn.f32 	%f110, %f109, %f109, %f107;
	ld.global.f32 	%f111, [%rd63+-8];
	sub.f32 	%f112, %f111, %f15;
	fma.rn.f32 	%f113, %f112, %f112, %f110;
	ld.global.f32 	%f114, [%rd63+-4];
	sub.f32 	%f115, %f114, %f15;
	fma.rn.f32 	%f116, %f115, %f115, %f113;
	ld.global.f32 	%f117, [%rd63];
	sub.f32 	%f118, %f117, %f15;
	fma.rn.f32 	%f119, %f118, %f118, %f116;
	ld.global.f32 	%f120, [%rd63+4];
	sub.f32 	%f121, %f120, %f15;
	fma.rn.f32 	%f122, %f121, %f121, %f119;
	ld.global.f32 	%f123, [%rd63+8];
	sub.f32 	%f124, %f123, %f15;
	fma.rn.f32 	%f125, %f124, %f124, %f122;
	ld.global.f32 	%f126, [%rd63+12];
	sub.f32 	%f127, %f126, %f15;
	fma.rn.f32 	%f128, %f127, %f127, %f125;
	ld.global.f32 	%f129, [%rd63+16];
	sub.f32 	%f130, %f129, %f15;
	fma.rn.f32 	%f131, %f130, %f130, %f128;
	ld.global.f32 	%f132, [%rd63+20];
	sub.f32 	%f133, %f132, %f15;
	fma.rn.f32 	%f134, %f133, %f133, %f131;
	ld.global.f32 	%f135, [%rd63+24];
	sub.f32 	%f136, %f135, %f15;
	fma.rn.f32 	%f137, %f136, %f136, %f134;
	ld.global.f32 	%f138, [%rd63+28];
	sub.f32 	%f139, %f138, %f15;
	fma.rn.f32 	%f204, %f139, %f139, %f137;
	add.s32 	%r57, %r57, 16;
	add.s64 	%rd63, %rd63, 64;
	setp.ne.s32 	%p15, %r57, 0;
	@%p15 bra 	$L__BB4_17;
$L__BB4_18:
	setp.eq.s32 	%p16, %r20, 0;
	@%p16 bra 	$L__BB4_27;
	and.b32  	%r26, %r35, 7;
	setp.lt.u32 	%p17, %r20, 8;
	@%p17 bra 	$L__BB4_21;
	add.s32 	%r48, %r59, %r19;
	mul.wide.u32 	%rd37, %r48, 4;
	add.s64 	%rd38, %rd1, %rd37;
	ld.global.f32 	%f141, [%rd38];
	sub.f32 	%f142, %f141, %f15;
	fma.rn.f32 	%f143, %f142, %f142, %f204;
	cvt.u64.u32 	%rd39, %r19;
	cvt.u64.u32 	%rd40, %r59;
	add.s64 	%rd41, %rd40, %rd39;
	shl.b64 	%rd42, %rd41, 2;
	add.s64 	%rd43, %rd1, %rd42;
	ld.global.f32 	%f144, [%rd43+4];
	sub.f32 	%f145, %f144, %f15;
	fma.rn.f32 	%f146, %f145, %f145, %f143;
	ld.global.f32 	%f147, [%rd43+8];
	sub.f32 	%f148, %f147, %f15;
	fma.rn.f32 	%f149, %f148, %f148, %f146;
	ld.global.f32 	%f150, [%rd43+12];
	sub.f32 	%f151, %f150, %f15;
	fma.rn.f32 	%f152, %f151, %f151, %f149;
	ld.global.f32 	%f153, [%rd43+16];
	sub.f32 	%f154, %f153, %f15;
	fma.rn.f32 	%f155, %f154, %f154, %f152;
	ld.global.f32 	%f156, [%rd43+20];
	sub.f32 	%f157, %f156, %f15;
	fma.rn.f32 	%f158, %f157, %f157, %f155;
	ld.global.f32 	%f159, [%rd43+24];
	sub.f32 	%f160, %f159, %f15;
	fma.rn.f32 	%f161, %f160, %f160, %f158;
	ld.global.f32 	%f162, [%rd43+28];
	sub.f32 	%f163, %f162, %f15;
	fma.rn.f32 	%f204, %f163, %f163, %f161;
	add.s32 	%r59, %r59, 8;
$L__BB4_21:
	setp.eq.s32 	%p18, %r26, 0;
	@%p18 bra 	$L__BB4_27;
	and.b32  	%r29, %r35, 3;
	setp.lt.u32 	%p19, %r26, 4;
	@%p19 bra 	$L__BB4_24;
	add.s32 	%r49, %r59, %r19;
	mul.wide.u32 	%rd44, %r49, 4;
	add.s64 	%rd45, %rd1, %rd44;
	ld.global.f32 	%f165, [%rd45];
	sub.f32 	%f166, %f165, %f15;
	fma.rn.f32 	%f167, %f166, %f166, %f204;
	cvt.u64.u32 	%rd46, %r19;
	cvt.u64.u32 	%rd47, %r59;
	add.s64 	%rd48, %rd47, %rd46;
	shl.b64 	%rd49, %rd48, 2;
	add.s64 	%rd50, %rd1, %rd49;
	ld.global.f32 	%f168, [%rd50+4];
	sub.f32 	%f169, %f168, %f15;
	fma.rn.f32 	%f170, %f169, %f169, %f167;
	ld.global.f32 	%f171, [%rd50+8];
	sub.f32 	%f172, %f171, %f15;
	fma.rn.f32 	%f173, %f172, %f172, %f170;
	ld.global.f32 	%f174, [%rd50+12];
	sub.f32 	%f175, %f174, %f15;
	fma.rn.f32 	%f204, %f175, %f175, %f173;
	add.s32 	%r59, %r59, 4;
$L__BB4_24:
	setp.eq.s32 	%p20, %r29, 0;
	@%p20 bra 	$L__BB4_27;
	add.s32 	%r50, %r59, %r19;
	mul.wide.u32 	%rd51, %r50, 4;
	add.s64 	%rd64, %rd1, %rd51;
	neg.s32 	%r61, %r29;
$L__BB4_26:
	.pragma "nounroll";
	ld.global.f32 	%f176, [%rd64];
	sub.f32 	%f177, %f176, %f15;
	fma.rn.f32 	%f204, %f177, %f177, %f204;
	add.s64 	%rd64, %rd64, 4;
	add.s32 	%r61, %r61, 1;
	setp.ne.s32 	%p21, %r61, 0;
	@%p21 bra 	$L__BB4_26;
$L__BB4_27:
	div.rn.f32 	%f178, %f204, %f14;
	cvt.f64.f32 	%fd1, %f178;
	add.f64 	%fd2, %fd1, 0d3EE4F8B588E368F1;
	cvt.rn.f32.f64 	%f179, %fd2;
	rsqrt.approx.f32 	%f180, %f179;
	mad.lo.s32 	%r51, %r35, %r1, %r2;
	mul.wide.s32 	%rd52, %r51, 4;
	add.s64 	%rd53, %rd1, %rd52;
	ld.global.f32 	%f181, [%rd53];
	sub.f32 	%f182, %f181, %f15;
	mul.f32 	%f183, %f180, %f182;
	cvta.to.global.u64 	%rd54, %rd15;
	mul.wide.s32 	%rd55, %r2, 4;
	add.s64 	%rd56, %rd54, %rd55;
	ld.global.f32 	%f184, [%rd56];
	cvta.to.global.u64 	%rd57, %rd16;
	add.s64 	%rd58, %rd57, %rd55;
	ld.global.f32 	%f185, [%rd58];
	fma.rn.f32 	%f186, %f184, %f183, %f185;
	cvta.to.global.u64 	%rd59, %rd14;
	add.s64 	%rd60, %rd59, %rd52;
	st.global.f32 	[%rd60], %f186;
$L__BB4_28:
	ret;

}
	// .globl	_Z22kernel_encoder_forwardPfPKiPKfS3_iii
.visible .entry _Z22kernel_encoder_forwardPfPKiPKfS3_iii(
	.param .u64 .ptr .align 1 _Z22kernel_encoder_forwardPfPKiPKfS3_iii_param_0,
	.param .u64 .ptr .align 1 _Z22kernel_encoder_forwardPfPKiPKfS3_iii_param_1,
	.param .u64 .ptr .align 1 _Z22kernel_encoder_forwardPfPKiPKfS3_iii_param_2,
	.param .u64 .ptr .align 1 _Z22kernel_encoder_forwardPfPKiPKfS3_iii_param_3,
	.param .u32 _Z22kernel_encoder_forwardPfPKiPKfS3_iii_param_4,
	.param .u32 _Z22kernel_encoder_forwardPfPKiPKfS3_iii_param_5,
	.param .u32 _Z22kernel_encoder_forwardPfPKiPKfS3_iii_param_6
)
{
	.reg .pred 	%p<6>;
	.reg .b32 	%r<24>;
	.reg .b32 	%f<4>;
	.reg .b64 	%rd<17>;

	ld.param.u64 	%rd1, [_Z22kernel_encoder_forwardPfPKiPKfS3_iii_param_0];
	ld.param.u64 	%rd2, [_Z22kernel_encoder_forwardPfPKiPKfS3_iii_param_1];
	ld.param.u64 	%rd3, [_Z22kernel_encoder_forwardPfPKiPKfS3_iii_param_2];
	ld.param.u64 	%rd4, [_Z22kernel_encoder_forwardPfPKiPKfS3_iii_param_3];
	ld.param.u32 	%r6, [_Z22kernel_encoder_forwardPfPKiPKfS3_iii_param_4];
	ld.param.u32 	%r7, [_Z22kernel_encoder_forwardPfPKiPKfS3_iii_param_5];
	ld.param.u32 	%r5, [_Z22kernel_encoder_forwardPfPKiPKfS3_iii_param_6];
	mov.u32 	%r8, %ctaid.z;
	mov.u32 	%r9, %ntid.z;
	mov.u32 	%r10, %tid.z;
	mad.lo.s32 	%r1, %r8, %r9, %r10;
	mov.u32 	%r11, %ctaid.y;
	mov.u32 	%r12, %ntid.y;
	mov.u32 	%r13, %tid.y;
	mad.lo.s32 	%r14, %r11, %r12, %r13;
	mov.u32 	%r15, %ctaid.x;
	mov.u32 	%r16, %ntid.x;
	mov.u32 	%r17, %tid.x;
	mad.lo.s32 	%r3, %r15, %r16, %r17;
	setp.ge.s32 	%p1, %r1, %r6;
	setp.ge.s32 	%p2, %r14, %r7;
	or.pred  	%p3, %p1, %p2;
	setp.ge.s32 	%p4, %r3, %r5;
	or.pred  	%p5, %p3, %p4;
	@%p5 bra 	$L__BB5_2;
	cvta.to.global.u64 	%rd5, %rd2;
	cvta.to.global.u64 	%rd6, %rd3;
	cvta.to.global.u64 	%rd7, %rd4;
	cvta.to.global.u64 	%rd8, %rd1;
	mul.lo.s32 	%r18, %r7, %r1;
	add.s32 	%r19, %r18, %r14;
	mul.wide.u32 	%rd9, %r19, 4;
	add.s64 	%rd10, %rd5, %rd9;
	ld.global.u32 	%r20, [%rd10];
	mad.lo.s32 	%r21, %r20, %r5, %r3;
	mul.wide.s32 	%rd11, %r21, 4;
	add.s64 	%rd12, %rd6, %rd11;
	ld.global.f32 	%f1, [%rd12];
	mad.lo.s32 	%r22, %r5, %r14, %r3;
	mul.wide.s32 	%rd13, %r22, 4;
	add.s64 	%rd14, %rd7, %rd13;
	ld.global.f32 	%f2, [%rd14];
	add.f32 	%f3, %f1, %f2;
	mad.lo.s32 	%r23, %r18, %r5, %r22;
	mul.wide.s32 	%rd15, %r23, 4;
	add.s64 	%rd16, %rd8, %rd15;
	st.global.f32 	[%rd16], %f3;
$L__BB5_2:
	ret;

}


// ===== COMPILED SASS (sm_100) =====

	.target	sm_100

	.elftype	@"ET_EXEC"


//--------------------- .note.nv.tkinfo           --------------------------
	.section	.note.nv.tkinfo,"",@"SHT_NOTE"
	.sectionflags	@"SHF_NOTE_NV_TKINFO"
	.tkinfo
        /*0018*/ 	.word	0x00000002
        /*0030*/ 	.string	""
        /*0030*/ 	.string	"ptxas"
        /*0030*/ 	.string	"Cuda compilation tools, release 13.0, V13.0.88"
        /*0030*/ 	.string	"Build cuda_13.0.r13.0/compiler.36424714_0"
        /*0030*/ 	.string	"-arch sm_100 -m 64 "



//--------------------- .note.nv.cuinfo           --------------------------
	.section	.note.nv.cuinfo,"",@"SHT_NOTE"
	.sectionflags	@"SHF_NOTE_NV_CUINFO"
        /*0018*/ 	.short	0x0002
        /*001a*/ 	.short	0x0064
        /*001c*/ 	.short	0x0082
	.zero		2


//--------------------- .nv.info                  --------------------------
	.section	.nv.info,"",@"SHT_CUDA_INFO"
	.align	4


	//----- nvinfo : EIATTR_REGCOUNT
	.align		4
        /*0000*/ 	.byte	0x04, 0x2f
        /*0002*/ 	.short	(.L_1 - .L_0)
	.align		4
.L_0:
        /*0004*/ 	.word	index@(_Z18kernel_matmul_biasPfPKfS1_S1_iii)
        /*0008*/ 	.word	0x00000020


	//----- nvinfo : EIATTR_FRAME_SIZE
	.align		4
.L_1:
        /*000c*/ 	.byte	0x04, 0x11
        /*000e*/ 	.short	(.L_3 - .L_2)
	.align		4
.L_2:
        /*0010*/ 	.word	index@(_Z18kernel_matmul_biasPfPKfS1_S1_iii)
        /*0014*/ 	.word	0x00000000


	//----- nvinfo : EIATTR_REGCOUNT
	.align		4
.L_3:
        /*0018*/ 	.byte	0x04, 0x2f
        /*001a*/ 	.short	(.L_5 - .L_4)
	.align		4
.L_4:
        /*001c*/ 	.word	index@(_Z19kernel_gelu_forwardPfPKfi)
        /*0020*/ 	.word	0x0000000e


	//----- nvinfo : EIATTR_FRAME_SIZE
	.align		4
.L_5:
        /*0024*/ 	.byte	0x04, 0x11
        /*0026*/ 	.short	(.L_7 - .L_6)
	.align		4
.L_6:
        /*0028*/ 	.word	index@(_Z19kernel_gelu_forwardPfPKfi)
        /*002c*/ 	.word	0x00000000


	//----- nvinfo : EIATTR_REGCOUNT
	.align		4
.L_7:
        /*0030*/ 	.byte	0x04, 0x2f
        /*0032*/ 	.short	(.L_9 - .L_8)
	.align		4
.L_8:
        /*0034*/ 	.word	index@(_Z22kernel_softmax_forwardPfPKfii)
        /*0038*/ 	.word	0x0000001f


	//----- nvinfo : EIATTR_FRAME_SIZE
	.align		4
.L_9:
        /*003c*/ 	.byte	0x04, 0x11
        /*003e*/ 	.short	(.L_11 - .L_10)
	.align		4
.L_10:
        /*0040*/ 	.word	index@($__internal_1_$__cuda_sm3x_div_rn_noftz_f32_slowpath)
        /*0044*/ 	.word	0x00000000


	//----- nvinfo : EIATTR_FRAME_SIZE
	.align		4
.L_11:
        /*0048*/ 	.byte	0x04, 0x11
        /*004a*/ 	.short	(.L_13 - .L_12)
	.align		4
.L_12:
        /*004c*/ 	.word	index@(_Z22kernel_softmax_forwardPfPKfii)
        /*0050*/ 	.word	0x00000000


	//----- nvinfo : EIATTR_REGCOUNT
	.align		4
.L_13:
        /*0054*/ 	.byte	0x04, 0x2f
        /*0056*/ 	.short	(.L_15 - .L_14)
	.align		4
.L_14:
        /*0058*/ 	.word	index@(_Z27kernel_crossentropy_forwardPfPKfPKiii)
        /*005c*/ 	.word	0x0000000e


	//----- nvinfo : EIATTR_FRAME_SIZE
	.align		4
.L_15:
        /*0060*/ 	.byte	0x04, 0x11
        /*0062*/ 	.short	(.L_17 - .L_16)
	.align		4
.L_16:
        /*0064*/ 	.word	index@(_Z27kernel_crossentropy_forwardPfPKfPKiii)
        /*0068*/ 	.word	0x00000000


	//----- nvinfo : EIATTR_REGCOUNT
	.align		4
.L_17:
        /*006c*/ 	.byte	0x04, 0x2f
        /*006e*/ 	.short	(.L_19 - .L_18)
	.align		4
.L_18:
        /*0070*/ 	.word	index@(_Z24kernel_layernorm_forwardPfPKfS1_S1_ii)
        /*0074*/ 	.word	0x00000020


	//----- nvinfo : EIATTR_FRAME_SIZE
	.align		4
.L_19:
        /*0078*/ 	.byte	0x04, 0x11
        /*007a*/ 	.short	(.L_21 - .L_20)
	.align		4
.L_20:
        /*007c*/ 	.word	index@($__internal_0_$__cuda_sm3x_div_rn_noftz_f32_slowpath)
        /*0080*/ 	.word	0x00000000


	//----- nvinfo : EIATTR_FRAME_SIZE
	.align		4
.L_21:
        /*0084*/ 	.byte	0x04, 0x11
        /*0086*/ 	.short	(.L_23 - .L_22)
	.align		4
.L_22:
        /*0088*/ 	.word	index@(_Z24kernel_layernorm_forwardPfPKfS1_S1_ii)
        /*008c*/ 	.word	0x00000000


	//----- nvinfo : EIATTR_REGCOUNT
	.align		4
.L_23:
        /*0090*/ 	.byte	0x04, 0x2f
        /*0092*/ 	.short	(.L_25 - .L_24)
	.align		4
.L_24:
        /*0094*/ 	.word	index@(_Z22kernel_encoder_forwardPfPKiPKfS3_iii)
        /*0098*/ 	.word	0x0000000e


	//----- nvinfo : EIATTR_FRAME_SIZE
	.align		4
.L_25:
        /*009c*/ 	.byte	0x04, 0x11
        /*009e*/ 	.short	(.L_27 - .L_26)
	.align		4
.L_26:
        /*00a0*/ 	.word	index@(_Z22kernel_encoder_forwardPfPKiPKfS3_iii)
        /*00a4*/ 	.word	0x00000000


	//----- nvinfo : EIATTR_MIN_STACK_SIZE
	.align		4
.L_27:
        /*00a8*/ 	.byte	0x04, 0x12
        /*00aa*/ 	.short	(.L_29 - .L_28)
	.align		4
.L_28:
        /*00ac*/ 	.word	index@(_Z22kernel_encoder_forwardPfPKiPKfS3_iii)
        /*00b0*/ 	.word	0x00000000


	//----- nvinfo : EIATTR_MIN_STACK_SIZE
	.align		4
.L_29:
        /*00b4*/ 	.byte	0x04, 0x12
        /*00b6*/ 	.short	(.L_31 - .L_30)
	.align		4
.L_30:
        /*00b8*/ 	.word	index@(_Z24kernel_layernorm_forwardPfPKfS1_S1_ii)
        /*00bc*/ 	.word	0x00000000


	//----- nvinfo : EIATTR_MIN_STACK_SIZE
	.align		4
.L_31:
        /*00c0*/ 	.byte	0x04, 0x12
        /*00c2*/ 	.short	(.L_33 - .L_32)
	.align		4
.L_32:
        /*00c4*/ 	.word	index@(_Z27kernel_crossentropy_forwardPfPKfPKiii)
        /*00c8*/ 	.word	0x00000000


	//----- nvinfo : EIATTR_MIN_STACK_SIZE
	.align		4
.L_33:
        /*00cc*/ 	.byte	0x04, 0x12
        /*00ce*/ 	.short	(.L_35 - .L_34)
	.align		4
.L_34:
        /*00d0*/ 	.word	index@(_Z22kernel_softmax_forwardPfPKfii)
        /*00d4*/ 	.word	0x00000000


	//----- nvinfo : EIATTR_MIN_STACK_SIZE
	.align		4
.L_35:
        /*00d8*/ 	.byte	0x04, 0x12
        /*00da*/ 	.short	(.L_37 - .L_36)
	.align		4
.L_36:
        /*00dc*/ 	.word	index@(_Z19kernel_gelu_forwardPfPKfi)
        /*00e0*/ 	.word	0x00000000


	//----- nvinfo : EIATTR_MIN_STACK_SIZE
	.align		4
.L_37:
        /*00e4*/ 	.byte	0x04, 0x12
        /*00e6*/ 	.short	(.L_39 - .L_38)
	.align		4
.L_38:
        /*00e8*/ 	.word	index@(_Z18kernel_matmul_biasPfPKfS1_S1_iii)
        /*00ec*/ 	.word	0x00000000
.L_39:


//--------------------- .nv.compat                --------------------------
	.section	.nv.compat,"",@"SHT_CUDA_COMPAT_INFO"
	.align	4
        /*0000*/ 	.byte	0x02, 0x09, 0x00, 0x00, 0x02, 0x02, 0x01, 0x00, 0x02, 0x05, 0x05, 0x00, 0x03, 0x07, 0x01, 0x01
        /*0010*/ 	.byte	0x02, 0x03, 0x00, 0x00, 0x02, 0x06, 0x01, 0x00, 0x04, 0x0b, 0x08, 0x00, 0x01, 0x00, 0x00, 0x00
        /*0020*/ 	.byte	0x00, 0x00, 0x00, 0x00


//--------------------- .nv.info._Z22kernel_encoder_forwardPfPKiPKfS3_iii --------------------------
	.section	.nv.info._Z22kernel_encoder_forwardPfPKiPKfS3_iii,"",@"SHT_CUDA_INFO"
	.sectionflags	@""
	.align	4


	//----- nvinfo : EIATTR_CUDA_API_VERSION
	.align		4
        /*0000*/ 	.byte	0x04, 0x37
        /*0002*/ 	.short	(.L_41 - .L_40)
.L_40:
        /*0004*/ 	.word	0x00000082


	//----- nvinfo : EIATTR_KPARAM_INFO
	.align		4
.L_41:
        /*0008*/ 	.byte	0x04, 0x17
        /*000a*/ 	.short	(.L_43 - .L_42)
.L_42:
        /*000c*/ 	.word	0x00000000
        /*0010*/ 	.short	0x0006
        /*0012*/ 	.short	0x0028
        /*0014*/ 	.byte	0x00, 0xf0, 0x11, 0x00


	//----- nvinfo : EIATTR_KPARAM_INFO
	.align		4
.L_43:
        /*0018*/ 	.byte	0x04, 0x17
        /*001a*/ 	.short	(.L_45 - .L_44)
.L_44:
        /*001c*/ 	.word	0x00000000
        /*0020*/ 	.short	0x0005
        /*0022*/ 	.short	0x0024
        /*0024*/ 	.byte	0x00, 0xf0, 0x11, 0x00


	//----- nvinfo : EIATTR_KPARAM_INFO
	.align		4
.L_45:
        /*0028*/ 	.byte	0x04, 0x17
        /*002a*/ 	.short	(.L_47 - .L_46)
.L_46:
        /*002c*/ 	.word	0x00000000
        /*0030*/ 	.short	0x0004
        /*0032*/ 	.short	0x0020
        /*0034*/ 	.byte	0x00, 0xf0, 0x11, 0x00


	//----- nvinfo : EIATTR_KPARAM_INFO
	.align		4
.L_47:
        /*0038*/ 	.byte	0x04, 0x17
        /*003a*/ 	.short	(.L_49 - .L_48)
.L_48:
        /*003c*/ 	.word	0x00000000
        /*0040*/ 	.short	0x0003
        /*0042*/ 	.short	0x0018
        /*0044*/ 	.byte	0x00, 0xf5, 0x21, 0x00


	//----- nvinfo : EIATTR_KPARAM_INFO
	.align		4
.L_49:
        /*0048*/ 	.byte	0x04, 0x17
        /*004a*/ 	.short	(.L_51 - .L_50)
.L_50:
        /*004c*/ 	.word	0x00000000
        /*0050*/ 	.short	0x0002
        /*0052*/ 	.short	0x0010
        /*0054*/ 	.byte	0x00, 0xf5, 0x21, 0x00


	//----- nvinfo : EIATTR_KPARAM_INFO
	.align		4
.L_51:
        /*0058*/ 	.byte	0x04, 0x17
        /*005a*/ 	.short	(.L_53 - .L_52)
.L_52:
        /*005c*/ 	.word	0x00000000
        /*0060*/ 	.short	0x0001
        /*0062*/ 	.short	0x0008
        /*0064*/ 	.byte	0x00, 0xf5, 0x21, 0x00


	//----- nvinfo : EIATTR_KPARAM_INFO
	.align		4
.L_53:
        /*0068*/ 	.byte	0x04, 0x17
        /*006a*/ 	.short	(.L_55 - .L_54)
.L_54:
        /*006c*/ 	.word	0x00000000
        /*0070*/ 	.short	0x0000
        /*0072*/ 	.short	0x0000
        /*0074*/ 	.byte	0x00, 0xf5, 0x21, 0x00


	//----- nvinfo : EIATTR_SPARSE_MMA_MASK
	.align		4
.L_55:
        /*0078*/ 	.byte	0x03, 0x50
        /*007a*/ 	.short	0x0000


	//----- nvinfo : EIATTR_MAXREG_COUNT
	.align		4
        /*007c*/ 	.byte	0x03, 0x1b
        /*007e*/ 	.short	0x00ff


	//----- nvinfo : EIATTR_MERCURY_ISA_VERSION
	.align		4
        /*0080*/ 	.byte	0x03, 0x5f
        /*0082*/ 	.short	0x0101


	//----- nvinfo : EIATTR_VRC_CTA_INIT_COUNT
	.align		4
        /*0084*/ 	.byte	0x02, 0x4a
	.zero		1
	.zero		1


	//----- nvinfo : EIATTR_EXIT_INSTR_OFFSETS
	.align		4
        /*0088*/ 	.byte	0x04, 0x1c
        /*008a*/ 	.short	(.L_57 - .L_56)


	//   ....[0]....
.L_56:
        /*008c*/ 	.word	0x00000120


	//   ....[1]....
        /*0090*/ 	.word	0x00000260


	//----- nvinfo : EIATTR_CBANK_PARAM_SIZE
	.align		4
.L_57:
        /*0094*/ 	.byte	0x03, 0x19
        /*0096*/ 	.short	0x002c


	//----- nvinfo : EIATTR_PARAM_CBANK
	.align		4
        /*0098*/ 	.byte	0x04, 0x0a
        /*009a*/ 	.short	(.L_59 - .L_58)
	.align		4
.L_58:
        /*009c*/ 	.word	index@(.nv.constant0._Z22kernel_encoder_forwardPfPKiPKfS3_iii)
        /*00a0*/ 	.short	0x0380
        /*00a2*/ 	.short	0x002c


	//----- nvinfo : EIATTR_SW_WAR
	.align		4
.L_59:
        /*00a4*/ 	.byte	0x04, 0x36
        /*00a6*/ 	.short	(.L_61 - .L_60)
.L_60:
        /*00a8*/ 	.word	0x00000008
.L_61:


//--------------------- .nv.info._Z24kernel_layernorm_forwardPfPKfS1_S1_ii --------------------------
	.section	.nv.info._Z24kernel_layernorm_forwardPfPKfS1_S1_ii,"",@"SHT_CUDA_INFO"
	.sectionflags	@""
	.align	4


	//----- nvinfo : EIATTR_CUDA_API_VERSION
	.align		4
        /*0000*/ 	.byte	0x04, 0x37
        /*0002*/ 	.short	(.L_63 - .L_62)
.L_62:
        /*0004*/ 	.word	0x00000082


	//----- nvinfo : EIATTR_KPARAM_INFO
	.align		4
.L_63:
        /*0008*/ 	.byte	0x04, 0x17
        /*000a*/ 	.short	(.L_65 - .L_64)
.L_64:
        /*000c*/ 	.word	0x00000000
        /*0010*/ 	.short	0x0005
        /*0012*/ 	.short	0x0024
        /*0014*/ 	.byte	0x00, 0xf0, 0x11, 0x00


	//----- nvinfo : EIATTR_KPARAM_INFO
	.align		4
.L_65:
        /*0018*/ 	.byte	0x04, 0x17
        /*001a*/ 	.short	(.L_67 - .L_66)
.L_66:
        /*001c*/ 	.word	0x00000000
        /*0020*/ 	.short	0x0004
        /*0022*/ 	.short	0x0020
        /*0024*/ 	.byte	0x00, 0xf0, 0x11, 0x00


	//----- nvinfo : EIATTR_KPARAM_INFO
	.align		4
.L_67:
        /*0028*/ 	.byte	0x04, 0x17
        /*002a*/ 	.short	(.L_69 - .L_68)
.L_68:
        /*002c*/ 	.word	0x00000000
        /*0030*/ 	.short	0x0003
        /*0032*/ 	.short	0x0018
        /*0034*/ 	.byte	0x00, 0xf5, 0x21, 0x00


	//----- nvinfo : EIATTR_KPARAM_INFO
	.align		4
.L_69:
        /*0038*/ 	.byte	0x04, 0x17
        /*003a*/ 	.short	(.L_71 - .L_70)
.L_70:
        /*003c*/ 	.word	0x00000000
        /*0040*/ 	.short	0x0002
        /*0042*/ 	.short	0x0010
        /*0044*/ 	.byte	0x00, 0xf5, 0x21, 0x00


	//----- nvinfo : EIATTR_KPARAM_INFO
	.align		4
.L_71:
        /*0048*/ 	.byte	0x04, 0x17
        /*004a*/ 	.short	(.L_73 - .L_72)
.L_72:
        /*004c*/ 	.word	0x00000000
        /*0050*/ 	.short	0x0001
        /*0052*/ 	.short	0x0008
        /*0054*/ 	.byte	0x00, 0xf5, 0x21, 0x00


	//----- nvinfo : EIATTR_KPARAM_INFO
	.align		4
.L_73:
        /*0058*/ 	.byte	0x04, 0x17
        /*005a*/ 	.short	(.L_75 - .L_74)
.L_74:
        /*005c*/ 	.word	0x00000000
        /*0060*/ 	.short	0x0000
        /*0062*/ 	.short	0x0000
        /*0064*/ 	.byte	0x00, 0xf5, 0x21, 0x00


	//----- nvinfo : EIATTR_SPARSE_MMA_MASK
	.align		4
.L_75:
        /*0068*/ 	.byte	0x03, 0x50
        /*006a*/ 	.short	0x0000


	//----- nvinfo : EIATTR_MAXREG_COUNT
	.align		4
        /*006c*/ 	.byte	0x03, 0x1b
        /*006e*/ 	.short	0x00ff


	//----- nvinfo : EIATTR_MERCURY_ISA_VERSION
	.align		4
        /*0070*/ 	.byte	0x03, 0x5f
        /*0072*/ 	.short	0x0101


	//----- nvinfo : EIATTR_VRC_CTA_INIT_COUNT
	.align		4
        /*0074*/ 	.byte	0x02, 0x4a
	.zero		1
	.zero		1


	//----- nvinfo : EIATTR_EXIT_INSTR_OFFSETS
	.align		4
        /*0078*/ 	.byte	0x04, 0x1c
        /*007a*/ 	.short	(.L_77 - .L_76)


	//   ....[0]....
.L_76:
        /*007c*/ 	.word	0x000000c0


	//   ....[1]....
        /*0080*/ 	.word	0x000014f0


	//----- nvinfo : EIATTR_CRS_STACK_SIZE
	.align		4
.L_77:
        /*0084*/ 	.byte	0x04, 0x1e
        /*0086*/ 	.short	(.L_79 - .L_78)
.L_78:
        /*0088*/ 	.word	0x00000000


	//----- nvinfo : EIATTR_CBANK_PARAM_SIZE
	.align		4
.L_79:
        /*008c*/ 	.byte	0x03, 0x19
        /*008e*/ 	.short	0x0028


	//----- nvinfo : EIATTR_PARAM_CBANK
	.align		4
        /*0090*/ 	.byte	0x04, 0x0a
        /*0092*/ 	.short	(.L_81 - .L_80)
	.align		4
.L_80:
        /*0094*/ 	.word	index@(.nv.constant0._Z24kernel_layernorm_forwardPfPKfS1_S1_ii)
        /*0098*/ 	.short	0x0380
        /*009a*/ 	.short	0x0028


	//----- nvinfo : EIATTR_SW_WAR
	.align		4
.L_81:
        /*009c*/ 	.byte	0x04, 0x36
        /*009e*/ 	.short	(.L_83 - .L_82)
.L_82:
        /*00a0*/ 	.word	0x00000008
.L_83:


//--------------------- .nv.info._Z27kernel_crossentropy_forwardPfPKfPKiii --------------------------
	.section	.nv.info._Z27kernel_crossentropy_forwardPfPKfPKiii,"",@"SHT_CUDA_INFO"
	.sectionflags	@""
	.align	4


	//----- nvinfo : EIATTR_CUDA_API_VERSION
	.align		4
        /*0000*/ 	.byte	0x04, 0x37
        /*0002*/ 	.short	(.L_85 - .L_84)
.L_84:
        /*0004*/ 	.word	0x00000082


	//----- nvinfo : EIATTR_KPARAM_INFO
	.align		4
.L_85:
        /*0008*/ 	.byte	0x04, 0x17
        /*000a*/ 	.short	(.L_87 - .L_86)
.L_86:
        /*000c*/ 	.word	0x00000000
        /*0010*/ 	.short	0x0004
        /*0012*/ 	.short	0x001c
        /*0014*/ 	.byte	0x00, 0xf0, 0x11, 0x00


	//----- nvinfo : EIATTR_KPARAM_INFO
	.align		4
.L_87:
        /*0018*/ 	.byte	0x04, 0x17
        /*001a*/ 	.short	(.L_89 - .L_88)
.L_88:
        /*001c*/ 	.word	0x00000000
        /*0020*/ 	.short	0x0003
        /*0022*/ 	.short	0x0018
        /*0024*/ 	.byte	0x00, 0xf0, 0x11, 0x00


	//----- nvinfo : EIATTR_KPARAM_INFO
	.align		4
.L_89:
        /*0028*/ 	.byte	0x04, 0x17
        /*002a*/ 	.short	(.L_91 - .L_90)
.L_90:
        /*002c*/ 	.word	0x00000000
        /*0030*/ 	.short	0x0002
        /*0032*/ 	.short	0x0010
        /*0034*/ 	.byte	0x00, 0xf5, 0x21, 0x00


	//----- nvinfo : EIATTR_KPARAM_INFO
	.align		4
.L_91:
        /*0038*/ 	.byte	0x04, 0x17
        /*003a*/ 	.short	(.L_93 - .L_92)
.L_92:
        /*003c*/ 	.word	0x00000000
        /*0040*/ 	.short	0x0001
        /*0042*/ 	.short	0x0008
        /*0044*/ 	.byte	0x00, 0xf5, 0x21, 0x00


	//----- nvinfo : EIATTR_KPARAM_INFO
	.align		4
.L_93:
        /*0048*/ 	.byte	0x04, 0x17
        /*004a*/ 	.short	(.L_95 - .L_94)
.L_94:
        /*004c*/ 	.word	0x00000000
        /*0050*/ 	.short	0x0000
        /*0052*/ 	.short	0x0000
        /*0054*/ 	.byte	0x00, 0xf5, 0x21, 0x00


	//----- nvinfo : EIATTR_SPARSE_MMA_MASK
	.align		4
.L_95:
        /*0058*/ 	.byte	0x03, 0x50
        /*005a*/ 	.short	0x0000


	//----- nvinfo : EIATTR_MAXREG_COUNT
	.align		4
        /*005c*/ 	.byte	0x03, 0x1b
        /*005e*/ 	.short	0x00ff


	//----- nvinfo : EIATTR_MERCURY_ISA_VERSION
	.align		4
        /*0060*/ 	.byte	0x03, 0x5f
        /*0062*/ 	.short	0x0101


	//----- nvinfo : EIATTR_VRC_CTA_INIT_COUNT
	.align		4
        /*0064*/ 	.byte	0x02, 0x4a
	.zero		1
	.zero		1


	//----- nvinfo : EIATTR_EXIT_INSTR_OFFSETS
	.align		4
        /*0068*/ 	.byte	0x04, 0x1c
        /*006a*/ 	.short	(.L_97 - .L_96)


	//   ....[0]....
.L_96:
        /*006c*/ 	.word	0x000000c0


	//   ....[1]....
        /*0070*/ 	.word	0x00000350


	//----- nvinfo : EIATTR_CBANK_PARAM_SIZE
	.align		4
.L_97:
        /*0074*/ 	.byte	0x03, 0x19
        /*0076*/ 	.short	0x0020


	//----- nvinfo : EIATTR_PARAM_CBANK
	.align		4
        /*0078*/ 	.byte	0x04, 0x0a
        /*007a*/ 	.short	(.L_99 - .L_98)
	.align		4
.L_98:
        /*007c*/ 	.word	index@(.nv.constant0._Z27kernel_crossentropy_forwardPfPKfPKiii)
        /*0080*/ 	.short	0x0380
        /*0082*/ 	.short	0x0020


	//----- nvinfo : EIATTR_SW_WAR
	.align		4
.L_99:
        /*0084*/ 	.byte	0x04, 0x36
        /*0086*/ 	.short	(.L_101 - .L_100)
.L_100:
        /*0088*/ 	.word	0x00000008
.L_101:


//--------------------- .nv.info._Z22kernel_softmax_forwardPfPKfii --------------------------
	.section	.nv.info._Z22kernel_softmax_forwardPfPKfii,"",@"SHT_CUDA_INFO"
	.sectionflags	@""
	.align	4


	//----- nvinfo : EIATTR_CUDA_API_VERSION
	.align		4
        /*0000*/ 	.byte	0x04, 0x37
        /*0002*/ 	.short	(.L_103 - .L_102)
.L_102:
        /*0004*/ 	.word	0x00000082


	//----- nvinfo : EIATTR_KPARAM_INFO
	.align		4
.L_103:
        /*0008*/ 	.byte	0x04, 0x17
        /*000a*/ 	.short	(.L_105 - .L_104)
.L_104:
        /*000c*/ 	.word	0x00000000
        /*0010*/ 	.short	0x0003
        /*0012*/ 	.short	0x0014
        /*0014*/ 	.byte	0x00, 0xf0, 0x11, 0x00


	//----- nvinfo : EIATTR_KPARAM_INFO
	.align		4
.L_105:
        /*0018*/ 	.byte	0x04, 0x17
        /*001a*/ 	.short	(.L_107 - .L_106)
.L_106:
        /*001c*/ 	.word	0x00000000
        /*0020*/ 	.short	0x0002
        /*0022*/ 	.short	0x0010
        /*0024*/ 	.byte	0x00, 0xf0, 0x11, 0x00


	//----- nvinfo : EIATTR_KPARAM_INFO
	.align		4
.L_107:
        /*0028*/ 	.byte	0x04, 0x17
        /*002a*/ 	.short	(.L_109 - .L_108)
.L_108:
        /*002c*/ 	.word	0x00000000
        /*0030*/ 	.short	0x0001
        /*0032*/ 	.short	0x0008
        /*0034*/ 	.byte	0x00, 0xf5, 0x21, 0x00


	//----- nvinfo : EIATTR_KPARAM_INFO
	.align		4
.L_109:
        /*0038*/ 	.byte	0x04, 0x17
        /*003a*/ 	.short	(.L_111 - .L_110)
.L_110:
        /*003c*/ 	.word	0x00000000
        /*0040*/ 	.short	0x0000
        /*0042*/ 	.short	0x0000
        /*0044*/ 	.byte	0x00, 0xf5, 0x21, 0x00


	//----- nvinfo : EIATTR_SPARSE_MMA_MASK
	.align		4
.L_111:
        /*0048*/ 	.byte	0x03, 0x50
        /*004a*/ 	.short	0x0000


	//----- nvinfo : EIATTR_MAXREG_COUNT
	.align		4
        /*004c*/ 	.byte	0x03, 0x1b
        /*004e*/ 	.short	0x00ff


	//----- nvinfo : EIATTR_MERCURY_ISA_VERSION
	.align		4
        /*0050*/ 	.byte	0x03, 0x5f
        /*0052*/ 	.short	0x0101


	//----- nvinfo : EIATTR_VRC_CTA_INIT_COUNT
	.align		4
        /*0054*/ 	.byte	0x02, 0x4a
	.zero		1
	.zero		1


	//----- nvinfo : EIATTR_EXIT_INSTR_OFFSETS
	.align		4
        /*0058*/ 	.byte	0x04, 0x1c
        /*005a*/ 	.short	(.L_113 - .L_112)


	//   ....[0]....
.L_112:
        /*005c*/ 	.word	0x000000c0


	//   ....[1]....
        /*0060*/ 	.word	0x00001700


	//----- nvinfo : EIATTR_CRS_STACK_SIZE
	.align		4
.L_113:
        /*0064*/ 	.byte	0x04, 0x1e
        /*0066*/ 	.short	(.L_115 - .L_114)
.L_114:
        /*0068*/ 	.word	0x00000000


	//----- nvinfo : EIATTR_CBANK_PARAM_SIZE
	.align		4
.L_115:
        /*006c*/ 	.byte	0x03, 0x19
        /*006e*/ 	.short	0x0018


	//----- nvinfo : EIATTR_PARAM_CBANK
	.align		4
        /*0070*/ 	.byte	0x04, 0x0a
        /*0072*/ 	.short	(.L_117 - .L_116)
	.align		4
.L_116:
        /*0074*/ 	.word	index@(.nv.constant0._Z22kernel_softmax_forwardPfPKfii)
        /*0078*/ 	.short	0x0380
        /*007a*/ 	.short	0x0018


	//----- nvinfo : EIATTR_SW_WAR
	.align		4
.L_117:
        /*007c*/ 	.byte	0x04, 0x36
        /*007e*/ 	.short	(.L_119 - .L_118)
.L_118:
        /*0080*/ 	.word	0x00000008
.L_119:


//--------------------- .nv.info._Z19kernel_gelu_forwardPfPKfi --------------------------
	.section	.nv.info._Z19kernel_gelu_forwardPfPKfi,"",@"SHT_CUDA_INFO"
	.sectionflags	@""
	.align	4


	//----- nvinfo : EIATTR_CUDA_API_VERSION
	.align		4
        /*0000*/ 	.byte	0x04, 0x37
        /*0002*/ 	.short	(.L_121 - .L_120)
.L_120:
        /*0004*/ 	.word	0x00000082


	//----- nvinfo : EIATTR_KPARAM_INFO
	.align		4
.L_121:
        /*0008*/ 	.byte	0x04, 0x17
        /*000a*/ 	.short	(.L_123 - .L_122)
.L_122:
        /*000c*/ 	.word	0x00000000
        /*0010*/ 	.short	0x0002
        /*0012*/ 	.short	0x0010
        /*0014*/ 	.byte	0x00, 0xf0, 0x11, 0x00


	//----- nvinfo : EIATTR_KPARAM_INFO
	.align		4
.L_123:
        /*0018*/ 	.byte	0x04, 0x17
        /*001a*/ 	.short	(.L_125 - .L_124)
.L_124:
        /*001c*/ 	.word	0x00000000
        /*0020*/ 	.short	0x0001
        /*0022*/ 	.short	0x0008
        /*0024*/ 	.byte	0x00, 0xf5, 0x21, 0x00


	//----- nvinfo : EIATTR_KPARAM_INFO
	.align		4
.L_125:
        /*0028*/ 	.byte	0x04, 0x17
        /*002a*/ 	.short	(.L_127 - .L_126)
.L_126:
        /*002c*/ 	.word	0x00000000
        /*0030*/ 	.short	0x0000
        /*0032*/ 	.short	0x0000
        /*0034*/ 	.byte	0x00, 0xf5, 0x21, 0x00


	//----- nvinfo : EIATTR_SPARSE_MMA_MASK
	.align		4
.L_127:
        /*0038*/ 	.byte	0x03, 0x50
        /*003a*/ 	.short	0x0000


	//----- nvinfo : EIATTR_MAXREG_COUNT
	.align		4
        /*003c*/ 	.byte	0x03, 0x1b
        /*003e*/ 	.short	0x00ff


	//----- nvinfo : EIATTR_MERCURY_ISA_VERSION
	.align		4
        /*0040*/ 	.byte	0x03, 0x5f
        /*0042*/ 	.short	0x0101


	//----- nvinfo : EIATTR_VRC_CTA_INIT_COUNT
	.align		4
        /*0044*/ 	.byte	0x02, 0x4a
	.zero		1
	.zero		1


	//----- nvinfo : EIATTR_EXIT_INSTR_OFFSETS
	.align		4
        /*0048*/ 	.byte	0x04, 0x1c
        /*004a*/ 	.short	(.L_129 - .L_128)


	//   ....[0]....
.L_128:
        /*004c*/ 	.word	0x00000070


	//   ....[1]....
        /*0050*/ 	.word	0x00000270


	//----- nvinfo : EIATTR_CBANK_PARAM_SIZE
	.align		4
.L_129:
        /*0054*/ 	.byte	0x03, 0x19
        /*0056*/ 	.short	0x0014


	//----- nvinfo : EIATTR_PARAM_CBANK
	.align		4
        /*0058*/ 	.byte	0x04, 0x0a
        /*005a*/ 	.short	(.L_131 - .L_130)
	.align		4
.L_130:
        /*005c*/ 	.word	index@(.nv.constant0._Z19kernel_gelu_forwardPfPKfi)
        /*0060*/ 	.short	0x0380
        /*0062*/ 	.short	0x0014


	//----- nvinfo : EIATTR_SW_WAR
	.align		4
.L_131:
        /*0064*/ 	.byte	0x04, 0x36
        /*0066*/ 	.short	(.L_133 - .L_132)
.L_132:
        /*0068*/ 	.word	0x00000008
.L_133:


//--------------------- .nv.info._Z18kernel_matmul_biasPfPKfS1_S1_iii --------------------------
	.section	.nv.info._Z18kernel_matmul_biasPfPKfS1_S1_iii,"",@"SHT_CUDA_INFO"
	.sectionflags	@""
	.align	4


	//----- nvinfo : EIATTR_CUDA_API_VERSION
	.align		4
        /*0000*/ 	.byte	0x04, 0x37
        /*0002*/ 	.short	(.L_135 - .L_134)
.L_134:
        /*0004*/ 	.word	0x00000082


	//----- nvinfo : EIATTR_KPARAM_INFO
	.align		4
.L_135:
        /*0008*/ 	.byte	0x04, 0x17
        /*000a*/ 	.short	(.L_137 - .L_136)
.L_136:
        /*000c*/ 	.word	0x00000000
        /*0010*/ 	.short	0x0006
        /*0012*/ 	.short	0x0028
        /*0014*/ 	.byte	0x00, 0xf0, 0x11, 0x00


	//----- nvinfo : EIATTR_KPARAM_INFO
	.align		4
.L_137:
        /*0018*/ 	.byte	0x04, 0x17
        /*001a*/ 	.short	(.L_139 - .L_138)
.L_138:
        /*001c*/ 	.word	0x00000000
        /*0020*/ 	.short	0x0005
        /*0022*/ 	.short	0x0024
        /*0024*/ 	.byte	0x00, 0xf0, 0x11, 0x00


	//----- nvinfo : EIATTR_KPARAM_INFO
	.align		4
.L_139:
        /*0028*/ 	.byte	0x04, 0x17
        /*002a*/ 	.short	(.L_141 - .L_140)
.L_140:
        /*002c*/ 	.word	0x00000000
        /*0030*/ 	.short	0x0004
        /*0032*/ 	.short	0x0020
        /*0034*/ 	.byte	0x00, 0xf0, 0x11, 0x00


	//----- nvinfo : EIATTR_KPARAM_INFO
	.align		4
.L_141:
        /*0038*/ 	.byte	0x04, 0x17
        /*003a*/ 	.short	(.L_143 - .L_142)
.L_142:
        /*003c*/ 	.word	0x00000000
        /*0040*/ 	.short	0x0003
        /*0042*/ 	.short	0x0018
        /*0044*/ 	.byte	0x00, 0xf5, 0x21, 0x00


	//----- nvinfo : EIATTR_KPARAM_INFO
	.align		4
.L_143:
        /*0048*/ 	.byte	0x04, 0x17
        /*004a*/ 	.short	(.L_145 - .L_144)
.L_144:
        /*004c*/ 	.word	0x00000000
        /*0050*/ 	.short	0x0002
        /*0052*/ 	.short	0x0010
        /*0054*/ 	.byte	0x00, 0xf5, 0x21, 0x00


	//----- nvinfo : EIATTR_KPARAM_INFO
	.align		4
.L_145:
        /*0058*/ 	.byte	0x04, 0x17
        /*005a*/ 	.short	(.L_147 - .L_146)
.L_146:
        /*005c*/ 	.word	0x00000000
        /*0060*/ 	.short	0x0001
        /*0062*/ 	.short	0x0008
        /*0064*/ 	.byte	0x00, 0xf5, 0x21, 0x00


	//----- nvinfo : EIATTR_KPARAM_INFO
	.align		4
.L_147:
        /*0068*/ 	.byte	0x04, 0x17
        /*006a*/ 	.short	(.L_149 - .L_148)
.L_148:
        /*006c*/ 	.word	0x00000000
        /*0070*/ 	.short	0x0000
        /*0072*/ 	.short	0x0000
        /*0074*/ 	.byte	0x00, 0xf5, 0x21, 0x00


	//----- nvinfo : EIATTR_SPARSE_MMA_MASK
	.align		4
.L_149:
        /*0078*/ 	.byte	0x03, 0x50
        /*007a*/ 	.short	0x0000


	//----- nvinfo : EIATTR_MAXREG_COUNT
	.align		4
        /*007c*/ 	.byte	0x03, 0x1b
        /*007e*/ 	.short	0x00ff


	//----- nvinfo : EIATTR_MERCURY_ISA_VERSION
	.align		4
        /*0080*/ 	.byte	0x03, 0x5f
        /*0082*/ 	.short	0x0101


	//----- nvinfo : EIATTR_VRC_CTA_INIT_COUNT
	.align		4
        /*0084*/ 	.byte	0x02, 0x4a
	.zero		1
	.zero		1


	//----- nvinfo : EIATTR_EXIT_INSTR_OFFSETS
	.align		4
        /*0088*/ 	.byte	0x04, 0x1c
        /*008a*/ 	.short	(.L_151 - .L_150)


	//   ....[0]....
.L_150:
        /*008c*/ 	.word	0x000000d0


	//   ....[1]....
        /*0090*/ 	.word	0x000008f0


	//----- nvinfo : EIATTR_CBANK_PARAM_SIZE
	.align		4
.L_151:
        /*0094*/ 	.byte	0x03, 0x19
        /*0096*/ 	.short	0x002c


	//----- nvinfo : EIATTR_PARAM_CBANK
	.align		4
        /*0098*/ 	.byte	0x04, 0x0a
        /*009a*/ 	.short	(.L_153 - .L_152)
	.align		4
.L_152:
        /*009c*/ 	.word	index@(.nv.constant0._Z18kernel_matmul_biasPfPKfS1_S1_iii)
        /*00a0*/ 	.short	0x0380
        /*00a2*/ 	.short	0x002c


	//----- nvinfo : EIATTR_SW_WAR
	.align		4
.L_153:
        /*00a4*/ 	.byte	0x04, 0x36
        /*00a6*/ 	.short	(.L_155 - .L_154)
.L_154:
        /*00a8*/ 	.word	0x00000008
.L_155:


//--------------------- .nv.callgraph             --------------------------
	.section	.nv.callgraph,"",@"SHT_CUDA_CALLGRAPH"
	.align	4
	.sectionentsize	8
	.align		4
        /*0000*/ 	.word	0x00000000
	.align		4
        /*0004*/ 	.word	0xffffffff
	.align		4
        /*0008*/ 	.word	0x00000000
	.align		4
        /*000c*/ 	.word	0xfffffffe
	.align		4
        /*0010*/ 	.word	0x00000000
	.align		4
        /*0014*/ 	.word	0xfffffffd
	.align		4
        /*0018*/ 	.word	0x00000000
	.align		4
        /*001c*/ 	.word	0xfffffffc


//--------------------- .text._Z22kernel_encoder_forwardPfPKiPKfS3_iii --------------------------
	.section	.text._Z22kernel_encoder_forwardPfPKiPKfS3_iii,"ax",@progbits
	.align	128
        .global         _Z22kernel_encoder_forwardPfPKiPKfS3_iii
        .type           _Z22kernel_encoder_forwardPfPKiPKfS3_iii,@function
        .size           _Z22kernel_encoder_forwardPfPKiPKfS3_iii,(.L_x_63 - _Z22kernel_encoder_forwardPfPKiPKfS3_iii)
        .other          _Z22kernel_encoder_forwardPfPKiPKfS3_iii,@"STO_CUDA_ENTRY STV_DEFAULT"
_Z22kernel_encoder_forwardPfPKiPKfS3_iii:
.text._Z22kernel_encoder_forwardPfPKiPKfS3_iii:
[----:B------:R-:W-:Y:S01]  /*0000*/  LDC R1, c[0x0][0x37c] ;  /* 0x0000df00ff017b82 */ /* 0x000fe20000000800 */
[----:B------:R-:W0:Y:S07]  /*0010*/  S2R R5, SR_TID.Y ;  /* 0x0000000000057919 */ /* 0x000e2e0000002200 */
[----:B------:R-:W1:Y:S01]  /*0020*/  LDC R0, c[0x0][0x368] ;  /* 0x0000da00ff007b82 */ /* 0x000e620000000800 */
[----:B------:R-:W2:Y:S01]  /*0030*/  LDCU.64 UR8, c[0x0][0x3a0] ;  /* 0x00007400ff0877ac */ /* 0x000ea20008000a00 */
[----:B------:R-:W1:Y:S01]  /*0040*/  S2R R3, SR_TID.Z ;  /* 0x0000000000037919 */ /* 0x000e620000002300 */
[----:B------:R-:W3:Y:S01]  /*0050*/  LDCU UR7, c[0x0][0x3a8] ;  /* 0x00007500ff0777ac */ /* 0x000ee20008000800 */
[----:B------:R-:W4:Y:S04]  /*0060*/  S2R R2, SR_TID.X ;  /* 0x0000000000027919 */ /* 0x000f280000002100 */
[----:B------:R-:W0:Y:S08]  /*0070*/  S2UR UR5, SR_CTAID.Y ;  /* 0x00000000000579c3 */ /* 0x000e300000002600 */
[----:B------:R-:W0:Y:S08]  /*0080*/  LDC R8, c[0x0][0x364] ;  /* 0x0000d900ff087b82 */ /* 0x000e300000000800 */
[----:B------:R-:W1:Y:S08]  /*0090*/  S2UR UR4, SR_CTAID.Z ;  /* 0x00000000000479c3 */ /* 0x000e700000002700 */
[----:B------:R-:W4:Y:S08]  /*00a0*/  S2UR UR6, SR_CTAID.X ;  /* 0x00000000000679c3 */ /* 0x000f300000002500 */
[----:B------:R-:W4:Y:S01]  /*00b0*/  LDC R9, c[0x0][0x360] ;  /* 0x0000d800ff097b82 */ /* 0x000f220000000800 */
[----:B0-----:R-:W-:-:S05]  /*00c0*/  IMAD R8, R8, UR5, R5 ;  /* 0x0000000508087c24 */ /* 0x001fca000f8e0205 */
[----:B--2---:R-:W-:Y:S01]  /*00d0*/  ISETP.GE.AND P0, PT, R8, UR9, PT ;  /* 0x0000000908007c0c */ /* 0x004fe2000bf06270 */
[----:B-1----:R-:W-:-:S05]  /*00e0*/  IMAD R0, R0, UR4, R3 ;  /* 0x0000000400007c24 */ /* 0x002fca000f8e0203 */
[----:B------:R-:W-:Y:S01]  /*00f0*/  ISETP.GE.OR P0, PT, R0, UR8, P0 ;  /* 0x0000000800007c0c */ /* 0x000fe20008706670 */
[----:B----4-:R-:W-:-:S05]  /*0100*/  IMAD R9, R9, UR6, R2 ;  /* 0x0000000609097c24 */ /* 0x010fca000f8e0202 */
[----:B---3--:R-:W-:-:S13]  /*0110*/  ISETP.GE.OR P0, PT, R9, UR7, P0 ;  /* 0x0000000709007c0c */ /* 0x008fda0008706670 */
[----:B------:R-:W-:Y:S05]  /*0120*/  @P0 EXIT ;  /* 0x000000000000094d */ /* 0x000fea0003800000 */
[----:B------:R-:W0:Y:S01]  /*0130*/  LDC.64 R2, c[0x0][0x388] ;  /* 0x0000e200ff027b82 */ /* 0x000e220000000a00 */
[----:B------:R-:W1:Y:S01]  /*0140*/  LDCU.64 UR4, c[0x0][0x358] ;  /* 0x00006b00ff0477ac */ /* 0x000e620008000a00 */
[----:B------:R-:W-:-:S05]  /*0150*/  IMAD R11, R0, UR9, RZ ;  /* 0x00000009000b7c24 */ /* 0x000fca000f8e02ff */
[----:B------:R-:W-:Y:S01]  /*0160*/  IADD3 R5, PT, PT, R8, R11, RZ ;  /* 0x0000000b08057210 */ /* 0x000fe20007ffe0ff */
[----:B------:R-:W2:Y:S04]  /*0170*/  LDC.64 R6, c[0x0][0x398] ;  /* 0x0000e600ff067b82 */ /* 0x000ea80000000a00 */
[----:B0-----:R-:W-:-:S04]  /*0180*/  IMAD.WIDE.U32 R2, R5, 0x4, R2 ;  /* 0x0000000405027825 */ /* 0x001fc800078e0002 */
[----:B------:R-:W0:Y:S02]  /*0190*/  LDC.64 R4, c[0x0][0x390] ;  /* 0x0000e400ff047b82 */ /* 0x000e240000000a00 */
[----:B-1----:R-:W3:Y:S01]  /*01a0*/  LDG.E R2, desc[UR4][R2.64] ;  /* 0x0000000402027981 */ /* 0x002ee2000c1e1900 */
[----:B------:R-:W-:-:S04]  /*01b0*/  IMAD R0, R8, UR7, R9 ;  /* 0x0000000708007c24 */ /* 0x000fc8000f8e0209 */
[----:B--2---:R-:W-:-:S06]  /*01c0*/  IMAD.WIDE R6, R0, 0x4, R6 ;  /* 0x0000000400067825 */ /* 0x004fcc00078e0206 */
[----:B------:R-:W2:Y:S01]  /*01d0*/  LDG.E R7, desc[UR4][R6.64] ;  /* 0x0000000406077981 */ /* 0x000ea2000c1e1900 */
[----:B---3--:R-:W-:-:S04]  /*01e0*/  IMAD R9, R2, UR7, R9 ;  /* 0x0000000702097c24 */ /* 0x008fc8000f8e0209 */
[----:B0-----:R-:W-:Y:S02]  /*01f0*/  IMAD.WIDE R4, R9, 0x4, R4 ;  /* 0x0000000409047825 */ /* 0x001fe400078e0204 */
[----:B------:R-:W0:Y:S04]  /*0200*/  LDC.64 R8, c[0x0][0x380] ;  /* 0x0000e000ff087b82 */ /* 0x000e280000000a00 */
[----:B------:R-:W2:Y:S01]  /*0210*/  LDG.E R4, desc[UR4][R4.64] ;  /* 0x0000000404047981 */ /* 0x000ea2000c1e1900 */
[----:B------:R-:W-:-:S04]  /*0220*/  IMAD R11, R11, UR7, R0 ;  /* 0x000000070b0b7c24 */ /* 0x000fc8000f8e0200 */
[----:B0-----:R-:W-:-:S04]  /*0230*/  IMAD.WIDE R2, R11, 0x4, R8 ;  /* 0x000000040b027825 */ /* 0x001fc800078e0208 */
[----:B--2---:R-:W-:-:S05]  /*0240*/  FADD R9, R4, R7 ;  /* 0x0000000704097221 */ /* 0x004fca0000000000 */
[----:B------:R-:W-:Y:S01]  /*0250*/  STG.E desc[UR4][R2.64], R9 ;  /* 0x0000000902007986 */ /* 0x000fe2000c101904 */
[----:B------:R-:W-:Y:S05]  /*0260*/  EXIT ;  /* 0x000000000000794d */ /* 0x000fea0003800000 */
.L_x_0:
[----:B------:R-:W-:-:S00]  /*0270*/  BRA `(.L_x_0) ;  /* 0xfffffffc00fc7947 */ /* 0x000fc0000383ffff */
[----:B------:R-:W-:-:S00]  /*0280*/  NOP ;  /* 0x0000000000007918 */ /* 0x000fc00000000000 */
[----:B------:R-:W-:-:S00]  /*0290*/  NOP ;  /* 0x0000000000007918 */ /* 0x000fc00000000000 */
[----:B------:R-:W-:-:S00]  /*02a0*/  NOP ;  /* 0x0000000000007918 */ /* 0x000fc00000000000 */
[----:B------:R-:W-:-:S00]  /*02b0*/  NOP ;  /* 0x0000000000007918 */ /* 0x000fc00000000000 */
[----:B------:R-:W-:-:S00]  /*02c0*/  NOP ;  /* 0x0000000000007918 */ /* 0x000fc00000000000 */
[----:B------:R-:W-:-:S00]  /*02d0*/  NOP ;  /* 0x0000000000007918 */ /* 0x000fc00000000000 */
[----:B------:R-:W-:-:S00]  /*02e0*/  NOP ;  /* 0x0000000000007918 */ /* 0x000fc00000000000 */
[----:B------:R-:W-:-:S00]  /*02f0*/  NOP ;  /* 0x0000000000007918 */ /* 0x000fc00000000000 */
.L_x_63:


//--------------------- .text._Z24kernel_layernorm_forwardPfPKfS1_S1_ii --------------------------
	.section	.text._Z24kernel_layernorm_forwardPfPKfS1_S1_ii,"ax",@progbits
	.align	128
        .global         _Z24kernel_layernorm_forwardPfPKfS1_S1_ii
        .type           _Z24kernel_layernorm_forwardPfPKfS1_S1_ii,@function
        .size           _Z24kernel_layernorm_forwardPfPKfS1_S1_ii,(.L_x_61 - _Z24kernel_layernorm_forwardPfPKfS1_S1_ii)
        .other          _Z24kernel_layernorm_forwardPfPKfS1_S1_ii,@"STO_CUDA_ENTRY STV_DEFAULT"
_Z24kernel_layernorm_forwardPfPKfS1_S1_ii:
.text._Z24kernel_layernorm_forwardPfPKfS1_S1_ii:
[----:B------:R-:W-:Y:S01]  /*0000*/  LDC R1, c[0x0][0x37c] ;  /* 0x0000df00ff017b82 */ /* 0x000fe20000000800 */
[----:B------:R-:W0:Y:S07]  /*0010*/  S2R R3, SR_TID.X ;  /* 0x0000000000037919 */ /* 0x000e2e0000002100 */
[----:B------:R-:W1:Y:S01]  /*0020*/  LDC R5, c[0x0][0x364] ;  /* 0x0000d900ff057b82 */ /* 0x000e620000000800 */
[----:B------:R-:W2:Y:S01]  /*0030*/  LDCU.64 UR6, c[0x0][0x3a0] ;  /* 0x00007400ff0677ac */ /* 0x000ea20008000a00 */
[----:B------:R-:W1:Y:S06]  /*0040*/  S2R R0, SR_TID.Y ;  /* 0x0000000000007919 */ /* 0x000e6c0000002200 */
[----:B------:R-:W0:Y:S08]  /*0050*/  S2UR UR5, SR_CTAID.X ;  /* 0x00000000000579c3 */ /* 0x000e300000002500 */
[----:B------:R-:W0:Y:S08]  /*0060*/  LDC R2, c[0x0][0x360] ;  /* 0x0000d800ff027b82 */ /* 0x000e300000000800 */
[----:B------:R-:W1:Y:S01]  /*0070*/  S2UR UR4, SR_CTAID.Y ;  /* 0x00000000000479c3 */ /* 0x000e620000002600 */
[----:B0-----:R-:W-:-:S05]  /*0080*/  IMAD R2, R2, UR5, R3 ;  /* 0x0000000502027c24 */ /* 0x001fca000f8e0203 */
[----:B--2---:R-:W-:Y:S01]  /*0090*/  ISETP.GE.AND P0, PT, R2, UR7, PT ;  /* 0x0000000702007c0c */ /* 0x004fe2000bf06270 */
[----:B-1----:R-:W-:-:S05]  /*00a0*/  IMAD R5, R5, UR4, R0 ;  /* 0x0000000405057c24 */ /* 0x002fca000f8e0200 */
[----:B------:R-:W-:-:S13]  /*00b0*/  ISETP.GE.OR P0, PT, R5, UR6, P0 ;  /* 0x0000000605007c0c */ /* 0x000fda0008706670 */
[----:B------:R-:W-:Y:S05]  /*00c0*/  @P0 EXIT ;  /* 0x000000000000094d */ /* 0x000fea0003800000 */
[----:B------:R-:W-:Y:S01]  /*00d0*/  UISETP.GE.AND UP0, UPT, UR7, 0x1, UPT ;  /* 0x000000010700788c */ /* 0x000fe2000bf06270 */
[----:B------:R-:W-:Y:S01]  /*00e0*/  HFMA2 R6, -RZ, RZ, 0, 0 ;  /* 0x00000000ff067431 */ /* 0x000fe200000001ff */
[----:B------:R-:W0:Y:S07]  /*00f0*/  LDCU.64 UR8, c[0x0][0x358] ;  /* 0x00006b00ff0877ac */ /* 0x000e2e0008000a00 */
[----:B------:R-:W-:Y:S05]  /*0100*/  BRA.U !UP0, `(.L_x_1) ;  /* 0x0000000508cc7547 */ /* 0x000fea000b800000 */
[----:B------:R-:W-:Y:S02]  /*0110*/  UISETP.GE.U32.AND UP2, UPT, UR7, 0x10, UPT ;  /* 0x000000100700788c */ /* 0x000fe4000bf46070 */
[----:B------:R-:W-:Y:S01]  /*0120*/  IMAD R0, R5, UR7, RZ ;  /* 0x0000000705007c24 */ /* 0x000fe2000f8e02ff */
[----:B------:R-:W-:Y:S01]  /*0130*/  ULOP3.LUT UR5, UR7, 0xf, URZ, 0xc0, !UPT ;  /* 0x0000000f07057892 */ /* 0x000fe2000f8ec0ff */
[----:B------:R-:W-:Y:S01]  /*0140*/  MOV R6, RZ ;  /* 0x000000ff00067202 */ /* 0x000fe20000000f00 */
[----:B------:R-:W-:Y:S02]  /*0150*/  UMOV UR4, URZ ;  /* 0x000000ff00047c82 */ /* 0x000fe40008000000 */
[----:B------:R-:W-:Y:S02]  /*0160*/  UISETP.NE.AND UP1, UPT, UR5, URZ, UPT ;  /* 0x000000ff0500728c */ /* 0x000fe4000bf25270 */
[----:B------:R-:W-:Y:S09]  /*0170*/  BRA.U !UP2, `(.L_x_2) ;  /* 0x000000010ab07547 */ /* 0x000ff2000b800000 */
[----:B------:R-:W1:Y:S01]  /*0180*/  LDC.64 R6, c[0x0][0x388] ;  /* 0x0000e200ff067b82 */ /* 0x000e620000000a00 */
[----:B------:R-:W-:-:S04]  /*0190*/  ULOP3.LUT UR4, UR7, 0x7ffffff0, URZ, 0xc0, !UPT ;  /* 0x7ffffff007047892 */ /* 0x000fc8000f8ec0ff */
[----:B------:R-:W-:Y:S01]  /*01a0*/  UIADD3 UR6, UPT, UPT, -UR4, URZ, URZ ;  /* 0x000000ff04067290 */ /* 0x000fe2000fffe1ff */
[----:B-1----:R-:W-:-:S03]  /*01b0*/  IMAD.WIDE.U32 R6, R0, 0x4, R6 ;  /* 0x0000000400067825 */ /* 0x002fc600078e0006 */
[----:B------:R-:W-:Y:S02]  /*01c0*/  IADD3 R8, P0, PT, R6, 0x20, RZ ;  /* 0x0000002006087810 */ /* 0x000fe40007f1e0ff */
[----:B------:R-:W-:Y:S02]  /*01d0*/  MOV R6, RZ ;  /* 0x000000ff00067202 */ /* 0x000fe40000000f00 */
[----:B------:R-:W-:-:S09]  /*01e0*/  IADD3.X R9, PT, PT, RZ, R7, RZ, P0, !PT ;  /* 0x00000007ff097210 */ /* 0x000fd200007fe4ff */
.L_x_3:
[----:B0-----:R-:W2:Y:S04]  /*01f0*/  LDG.E R15, desc[UR8][R8.64+-0x20] ;  /* 0xffffe008080f7981 */ /* 0x001ea8000c1e1900 */
[----:B------:R-:W3:Y:S04]  /*0200*/  LDG.E R16, desc[UR8][R8.64+-0x1c] ;  /* 0xffffe40808107981 */ /* 0x000ee8000c1e1900 */
[----:B------:R-:W4:Y:S04]  /*0210*/  LDG.E R18, desc[UR8][R8.64+-0x18] ;  /* 0xffffe80808127981 */ /* 0x000f28000c1e1900 */
[----:B------:R-:W5:Y:S04]  /*0220*/  LDG.E R20, desc[UR8][R8.64+-0x14] ;  /* 0xffffec0808147981 */ /* 0x000f68000c1e1900 */
        /* <DEDUP_REMOVED lines=11> */
[----:B------:R0:W5:Y:S01]  /*02e0*/  LDG.E R3, desc[UR8][R8.64+0x1c] ;  /* 0x00001c0808037981 */ /* 0x000162000c1e1900 */
[----:B------:R-:W-:-:S04]  /*02f0*/  UIADD3 UR6, UPT, UPT, UR6, 0x10, URZ ;  /* 0x0000001006067890 */ /* 0x000fc8000fffe0ff */
[----:B------:R-:W-:Y:S01]  /*0300*/  UISETP.NE.AND UP2, UPT, UR6, URZ, UPT ;  /* 0x000000ff0600728c */ /* 0x000fe2000bf45270 */
[----:B0-----:R-:W-:-:S04]  /*0310*/  IADD3 R8, P0, PT, R8, 0x40, RZ ;  /* 0x0000004008087810 */ /* 0x001fc80007f1e0ff */
[----:B------:R-:W-:Y:S01]  /*0320*/  IADD3.X R9, PT, PT, RZ, R9, RZ, P0, !PT ;  /* 0x00000009ff097210 */ /* 0x000fe200007fe4ff */
[----:B--2---:R-:W-:-:S04]  /*0330*/  FADD R15, R15, R6 ;  /* 0x000000060f0f7221 */ /* 0x004fc80000000000 */
[----:B---3--:R-:W-:-:S04]  /*0340*/  FADD R15, R15, R16 ;  /* 0x000000100f0f7221 */ /* 0x008fc80000000000 */
[----:B----4-:R-:W-:-:S04]  /*0350*/  FADD R15, R15, R18 ;  /* 0x000000120f0f7221 */ /* 0x010fc80000000000 */
[----:B-----5:R-:W-:-:S04]  /*0360*/  FADD R15, R15, R20 ;  /* 0x000000140f0f7221 */ /* 0x020fc80000000000 */
[----:B------:R-:W-:-:S04]  /*0370*/  FADD R15, R15, R22 ;  /* 0x000000160f0f7221 */ /* 0x000fc80000000000 */
        /* <DEDUP_REMOVED lines=10> */
[----:B------:R-:W-:Y:S01]  /*0420*/  FADD R6, R4, R3 ;  /* 0x0000000304067221 */ /* 0x000fe20000000000 */
[----:B------:R-:W-:Y:S06]  /*0430*/  BRA.U UP2, `(.L_x_3) ;  /* 0xfffffffd026c7547 */ /* 0x000fec000b83ffff */
.L_x_2:
[----:B------:R-:W-:Y:S05]  /*0440*/  BRA.U !UP1, `(.L_x_1) ;  /* 0x0000000109fc7547 */ /* 0x000fea000b800000 */
[----:B------:R-:W-:Y:S02]  /*0450*/  UISETP.GE.U32.AND UP1, UPT, UR5, 0x8, UPT ;  /* 0x000000080500788c */ /* 0x000fe4000bf26070 */
[----:B------:R-:W-:-:S04]  /*0460*/  ULOP3.LUT UR6, UR7, 0x7, URZ, 0xc0, !UPT ;  /* 0x0000000707067892 */ /* 0x000fc8000f8ec0ff */
[----:B------:R-:W-:-:S03]  /*0470*/  UISETP.NE.AND UP2, UPT, UR6, URZ, UPT ;  /* 0x000000ff0600728c */ /* 0x000fc6000bf45270 */
[----:B------:R-:W-:Y:S08]  /*0480*/  BRA.U !UP1, `(.L_x_4) ;  /* 0x0000000109647547 */ /* 0x000ff0000b800000 */
[----:B------:R-:W1:Y:S01]  /*0490*/  LDC.64 R10, c[0x0][0x388] ;  /* 0x0000e200ff0a7b82 */ /* 0x000e620000000a00 */
[----:B------:R-:W2:Y:S01]  /*04a0*/  LDCU.64 UR10, c[0x0][0x388] ;  /* 0x00007100ff0a77ac */ /* 0x000ea20008000a00 */
[C---:B------:R-:W-:Y:S02]  /*04b0*/  IADD3 R3, PT, PT, R0.reuse, UR4, RZ ;  /* 0x0000000400037c10 */ /* 0x040fe4000fffe0ff */
[----:B------:R-:W-:-:S04]  /*04c0*/  IADD3 R4, P0, PT, R0, UR4, RZ ;  /* 0x0000000400047c10 */ /* 0x000fc8000ff1e0ff */
[----:B------:R-:W-:Y:S02]  /*04d0*/  IADD3.X R7, PT, PT, RZ, RZ, RZ, P0, !PT ;  /* 0x000000ffff077210 */ /* 0x000fe400007fe4ff */
[----:B--2---:R-:W-:-:S04]  /*04e0*/  LEA R8, P0, R4, UR10, 0x2 ;  /* 0x0000000a04087c11 */ /* 0x004fc8000f8010ff */
[----:B------:R-:W-:Y:S01]  /*04f0*/  LEA.HI.X R9, R4, UR11, R7, 0x2, P0 ;  /* 0x0000000b04097c11 */ /* 0x000fe200080f1407 */
[----:B-1----:R-:W-:-:S04]  /*0500*/  IMAD.WIDE.U32 R10, R3, 0x4, R10 ;  /* 0x00000004030a7825 */ /* 0x002fc800078e000a */
[----:B0-----:R-:W2:Y:S04]  /*0510*/  LDG.E R3, desc[UR8][R8.64+0x4] ;  /* 0x0000040808037981 */ /* 0x001ea8000c1e1900 */
[----:B------:R-:W3:Y:S04]  /*0520*/  LDG.E R11, desc[UR8][R10.64] ;  /* 0x000000080a0b7981 */ /* 0x000ee8000c1e1900 */
[----:B------:R-:W4:Y:S04]  /*0530*/  LDG.E R4, desc[UR8][R8.64+0x8] ;  /* 0x0000080808047981 */ /* 0x000f28000c1e1900 */
[----:B------:R-:W5:Y:S04]  /*0540*/  LDG.E R12, desc[UR8][R8.64+0xc] ;  /* 0x00000c08080c7981 */ /* 0x000f68000c1e1900 */
[----:B------:R-:W5:Y:S04]  /*0550*/  LDG.E R14, desc[UR8][R8.64+0x10] ;  /* 0x00001008080e7981 */ /* 0x000f68000c1e1900 */
[----:B------:R-:W5:Y:S04]  /*0560*/  LDG.E R16, desc[UR8][R8.64+0x14] ;  /* 0x0000140808107981 */ /* 0x000f68000c1e1900 */
[----:B------:R-:W5:Y:S04]  /*0570*/  LDG.E R18, desc[UR8][R8.64+0x18] ;  /* 0x0000180808127981 */ /* 0x000f68000c1e1900 */
[----:B------:R-:W5:Y:S01]  /*0580*/  LDG.E R20, desc[UR8][R8.64+0x1c] ;  /* 0x00001c0808147981 */ /* 0x000f62000c1e1900 */
[----:B------:R-:W-:Y:S01]  /*0590*/  UIADD3 UR4, UPT, UPT, UR4, 0x8, URZ ;  /* 0x0000000804047890 */ /* 0x000fe2000fffe0ff */
[----:B---3--:R-:W-:-:S04]  /*05a0*/  FADD R6, R6, R11 ;  /* 0x0000000b06067221 */ /* 0x008fc80000000000 */
[----:B--2---:R-:W-:-:S04]  /*05b0*/  FADD R3, R6, R3 ;  /* 0x0000000306037221 */ /* 0x004fc80000000000 */
[----:B----4-:R-:W-:-:S04]  /*05c0*/  FADD R3, R3, R4 ;  /* 0x0000000403037221 */ /* 0x010fc80000000000 */
[----:B-----5:R-:W-:-:S04]  /*05d0*/  FADD R3, R3, R12 ;  /* 0x0000000c03037221 */ /* 0x020fc80000000000 */
[----:B------:R-:W-:-:S04]  /*05e0*/  FADD R3, R3, R14 ;  /* 0x0000000e03037221 */ /* 0x000fc80000000000 */
[----:B------:R-:W-:-:S04]  /*05f0*/  FADD R3, R3, R16 ;  /* 0x0000001003037221 */ /* 0x000fc80000000000 */
[----:B------:R-:W-:-:S04]  /*0600*/  FADD R3, R3, R18 ;  /* 0x0000001203037221 */ /* 0x000fc80000000000 */
[----:B------:R-:W-:-:S07]  /*0610*/  FADD R6, R3, R20 ;  /* 0x0000001403067221 */ /* 0x000fce0000000000 */
.L_x_4:
        /* <DEDUP_REMOVED lines=16> */
[----:B------:R-:W5:Y:S01]  /*0720*/  LDG.E R12, desc[UR8][R10.64+0xc] ;  /* 0x00000c080a0c7981 */ /* 0x000f62000c1e1900 */
[----:B------:R-:W-:Y:S01]  /*0730*/  UIADD3 UR4, UPT, UPT, UR4, 0x4, URZ ;  /* 0x0000000404047890 */ /* 0x000fe2000fffe0ff */
[----:B---3--:R-:W-:-:S04]  /*0740*/  FADD R6, R6, R9 ;  /* 0x0000000906067221 */ /* 0x008fc80000000000 */
[----:B--2---:R-:W-:-:S04]  /*0750*/  FADD R3, R6, R3 ;  /* 0x0000000306037221 */ /* 0x004fc80000000000 */
[----:B----4-:R-:W-:-:S04]  /*0760*/  FADD R3, R3, R4 ;  /* 0x0000000403037221 */ /* 0x010fc80000000000 */
[----:B-----5:R-:W-:-:S07]  /*0770*/  FADD R6, R3, R12 ;  /* 0x0000000c03067221 */ /* 0x020fce0000000000 */
.L_x_5:
[----:B------:R-:W-:Y:S05]  /*0780*/  BRA.U !UP2, `(.L_x_1) ;  /* 0x000000010a2c7547 */ /* 0x000fea000b800000 */
[----:B------:R-:W1:Y:S01]  /*0790*/  LDC.64 R8, c[0x0][0x388] ;  /* 0x0000e200ff087b82 */ /* 0x000e620000000a00 */
[----:B------:R-:W-:Y:S01]  /*07a0*/  IADD3 R3, PT, PT, R0, UR4, RZ ;  /* 0x0000000400037c10 */ /* 0x000fe2000fffe0ff */
[----:B------:R-:W-:-:S04]  /*07b0*/  UIADD3 UR5, UPT, UPT, -UR5, URZ, URZ ;  /* 0x000000ff05057290 */ /* 0x000fc8000fffe1ff */
[----:B-1----:R-:W-:-:S08]  /*07c0*/  IMAD.WIDE.U32 R8, R3, 0x4, R8 ;  /* 0x0000000403087825 */ /* 0x002fd000078e0008 */
.L_x_6:
[----:B0-----:R0:W2:Y:S01]  /*07d0*/  LDG.E R3, desc[UR8][R8.64] ;  /* 0x0000000808037981 */ /* 0x0010a2000c1e1900 */
[----:B------:R-:W-:-:S04]  /*07e0*/  UIADD3 UR5, UPT, UPT, UR5, 0x1, URZ ;  /* 0x0000000105057890 */ /* 0x000fc8000fffe0ff */
[----:B------:R-:W-:Y:S01]  /*07f0*/  UISETP.NE.AND UP1, UPT, UR5, URZ, UPT ;  /* 0x000000ff0500728c */ /* 0x000fe2000bf25270 */
[----:B0-----:R-:W-:-:S04]  /*0800*/  IADD3 R8, P0, PT, R8, 0x4, RZ ;  /* 0x0000000408087810 */ /* 0x001fc80007f1e0ff */
[----:B------:R-:W-:Y:S01]  /*0810*/  IADD3.X R9, PT, PT, RZ, R9, RZ, P0, !PT ;  /* 0x00000009ff097210 */ /* 0x000fe200007fe4ff */
[----:B--2---:R-:W-:-:S03]  /*0820*/  FADD R6, R3, R6 ;  /* 0x0000000603067221 */ /* 0x004fc60000000000 */
[----:B------:R-:W-:Y:S05]  /*0830*/  BRA.U UP1, `(.L_x_6) ;  /* 0xfffffffd01e47547 */ /* 0x000fea000b83ffff */
.L_x_1:
[----:B------:R-:W-:Y:S01]  /*0840*/  I2FP.F32.S32 R3, UR7 ;  /* 0x0000000700037c45 */ /* 0x000fe20008201400 */
[----:B------:R-:W-:Y:S03]  /*0850*/  BSSY.RECONVERGENT B0, `(.L_x_7) ;  /* 0x000000d000007945 */ /* 0x000fe60003800200 */
[----:B------:R-:W1:Y:S08]  /*0860*/  MUFU.RCP R0, R3 ;  /* 0x0000000300007308 */ /* 0x000e700000001000 */
[----:B------:R-:W2:Y:S01]  /*0870*/  FCHK P0, R6, R3 ;  /* 0x0000000306007302 */ /* 0x000ea20000000000 */
[----:B-1----:R-:W-:-:S04]  /*0880*/  FFMA R7, -R3, R0, 1 ;  /* 0x3f80000003077423 */ /* 0x002fc80000000100 */
[----:B------:R-:W-:-:S04]  /*0890*/  FFMA R0, R0, R7, R0 ;  /* 0x0000000700007223 */ /* 0x000fc80000000000 */
[----:B------:R-:W-:-:S04]  /*08a0*/  FFMA R7, R0, R6, RZ ;  /* 0x0000000600077223 */ /* 0x000fc800000000ff */
[----:B------:R-:W-:-:S04]  /*08b0*/  FFMA R4, -R3, R7, R6 ;  /* 0x0000000703047223 */ /* 0x000fc80000000106 */
[----:B------:R-:W-:Y:S01]  /*08c0*/  FFMA R4, R0, R4, R7 ;  /* 0x0000000400047223 */ /* 0x000fe20000000007 */
[----:B--2---:R-:W-:Y:S06]  /*08d0*/  @!P0 BRA `(.L_x_8) ;  /* 0x0000000000108947 */ /* 0x004fec0003800000 */
[----:B------:R-:W-:Y:S02]  /*08e0*/  MOV R0, R6 ;  /* 0x0000000600007202 */ /* 0x000fe40000000f00 */
[----:B------:R-:W-:-:S07]  /*08f0*/  MOV R6, 0x910 ;  /* 0x0000091000067802 */ /* 0x000fce0000000f00 */
[----:B0-----:R-:W-:Y:S05]  /*0900*/  CALL.REL.NOINC `($__internal_0_$__cuda_sm3x_div_rn_noftz_f32_slowpath) ;  /* 0x0000000800fc7944 */ /* 0x001fea0003c00000 */
[----:B------:R-:W-:-:S07]  /*0910*/  MOV R4, R0 ;  /* 0x0000000000047202 */ /* 0x000fce0000000f00 */
.L_x_8:
[----:B0-----:R-:W-:Y:S05]  /*0920*/  BSYNC.RECONVERGENT B0 ;  /* 0x0000000000007941 */ /* 0x001fea0003800200 */
.L_x_7:
[----:B------:R-:W-:Y:S01]  /*0930*/  HFMA2 R8, -RZ, RZ, 0, 0 ;  /* 0x00000000ff087431 */ /* 0x000fe200000001ff */
[----:B------:R-:W-:Y:S06]  /*0940*/  BRA.U !UP0, `(.L_x_9) ;  /* 0x00000009084c7547 */ /* 0x000fec000b800000 */
[----:B------:R-:W0:Y:S01]  /*0950*/  LDCU UR5, c[0x0][0x3a4] ;  /* 0x00007480ff0577ac */ /* 0x000e220008000800 */
[----:B------:R-:W-:Y:S01]  /*0960*/  MOV R8, RZ ;  /* 0x000000ff00087202 */ /* 0x000fe20000000f00 */
[----:B------:R-:W-:Y:S01]  /*0970*/  UMOV UR4, URZ ;  /* 0x000000ff00047c82 */ /* 0x000fe20008000000 */
[----:B0-----:R-:W-:Y:S02]  /*0980*/  UISETP.GE.U32.AND UP0, UPT, UR5, 0x10, UPT ;  /* 0x000000100500788c */ /* 0x001fe4000bf06070 */
[----:B------:R-:W-:Y:S01]  /*0990*/  IMAD R0, R5, UR5, RZ ;  /* 0x0000000505007c24 */ /* 0x000fe2000f8e02ff */
[----:B------:R-:W-:-:S04]  /*09a0*/  ULOP3.LUT UR7, UR5, 0xf, URZ, 0xc0, !UPT ;  /* 0x0000000f05077892 */ /* 0x000fc8000f8ec0ff */
[----:B------:R-:W-:Y:S02]  /*09b0*/  UISETP.NE.AND UP1, UPT, UR7, URZ, UPT ;  /* 0x000000ff0700728c */ /* 0x000fe4000bf25270 */
[----:B------:R-:W-:Y:S09]  /*09c0*/  BRA.U !UP0, `(.L_x_10) ;  /* 0x0000000108f07547 */ /* 0x000ff2000b800000 */
[----:B------:R-:W0:Y:S01]  /*09d0*/  LDC.64 R6, c[0x0][0x388] ;  /* 0x0000e200ff067b82 */ /* 0x000e220000000a00 */
[----:B------:R-:W-:Y:S01]  /*09e0*/  ULOP3.LUT UR4, UR5, 0x7ffffff0, URZ, 0xc0, !UPT ;  /* 0x7ffffff005047892 */ /* 0x000fe2000f8ec0ff */
[----:B------:R-:W-:-:S03]  /*09f0*/  MOV R8, RZ ;  /* 0x000000ff00087202 */ /* 0x000fc60000000f00 */
[----:B------:R-:W-:Y:S01]  /*0a00*/  UIADD3 UR6, UPT, UPT, -UR4, URZ, URZ ;  /* 0x000000ff04067290 */ /* 0x000fe2000fffe1ff */
[----:B0-----:R-:W-:-:S03]  /*0a10*/  IMAD.WIDE.U32 R6, R0, 0x4, R6 ;  /* 0x0000000400067825 */ /* 0x001fc600078e0006 */
[----:B------:R-:W-:-:S04]  /*0a20*/  IADD3 R6, P0, PT, R6, 0x20, RZ ;  /* 0x0000002006067810 */ /* 0x000fc80007f1e0ff */
[----:B------:R-:W-:-:S09]  /*0a30*/  IADD3.X R7, PT, PT, RZ, R7, RZ, P0, !PT ;  /* 0x00000007ff077210 */ /* 0x000fd200007fe4ff */
.L_x_11:
[----:B------:R-:W2:Y:S04]  /*0a40*/  LDG.E R14, desc[UR8][R6.64+-0x20] ;  /* 0xffffe008060e7981 */ /* 0x000ea8000c1e1900 */
        /* <DEDUP_REMOVED lines=19> */
[----:B--2---:R-:W-:-:S04]  /*0b80*/  FADD R14, R14, -R4 ;  /* 0x800000040e0e7221 */ /* 0x004fc80000000000 */
[----:B------:R-:W-:Y:S01]  /*0b90*/  FFMA R8, R14, R14, R8 ;  /* 0x0000000e0e087223 */ /* 0x000fe20000000008 */
[--C-:B---3--:R-:W-:Y:S01]  /*0ba0*/  FADD R16, R16, -R4.reuse ;  /* 0x8000000410107221 */ /* 0x108fe20000000000 */
[----:B----4-:R-:W-:-:S03]  /*0bb0*/  FADD R18, R18, -R4 ;  /* 0x8000000412127221 */ /* 0x010fc60000000000 */
[----:B------:R-:W-:Y:S01]  /*0bc0*/  FFMA R8, R16, R16, R8 ;  /* 0x0000001010087223 */ /* 0x000fe20000000008 */
[----:B-----5:R-:W-:-:S03]  /*0bd0*/  FADD R12, R12, -R4 ;  /* 0x800000040c0c7221 */ /* 0x020fc60000000000 */
[----:B------:R-:W-:Y:S01]  /*0be0*/  FFMA R8, R18, R18, R8 ;  /* 0x0000001212087223 */ /* 0x000fe20000000008 */
[----:B------:R-:W-:-:S03]  /*0bf0*/  FADD R10, R10, -R4 ;  /* 0x800000040a0a7221 */ /* 0x000fc60000000000 */
        /* <DEDUP_REMOVED lines=22> */
[----:B------:R-:W-:-:S04]  /*0d60*/  FFMA R8, R13, R13, R8 ;  /* 0x0000000d0d087223 */ /* 0x000fc80000000008 */
[----:B------:R-:W-:Y:S01]  /*0d70*/  FFMA R8, R9, R9, R8 ;  /* 0x0000000909087223 */ /* 0x000fe20000000008 */
[----:B------:R-:W-:Y:S06]  /*0d80*/  BRA.U UP0, `(.L_x_11) ;  /* 0xfffffffd002c7547 */ /* 0x000fec000b83ffff */
.L_x_10:
[----:B------:R-:W-:Y:S05]  /*0d90*/  BRA.U !UP1, `(.L_x_9) ;  /* 0x0000000509387547 */ /* 0x000fea000b800000 */
[----:B------:R-:W-:Y:S02]  /*0da0*/  UISETP.GE.U32.AND UP0, UPT, UR7, 0x8, UPT ;  /* 0x000000080700788c */ /* 0x000fe4000bf06070 */
[----:B------:R-:W-:-:S04]  /*0db0*/  ULOP3.LUT UR6, UR5, 0x7, URZ, 0xc0, !UPT ;  /* 0x0000000705067892 */ /* 0x000fc8000f8ec0ff */
[----:B------:R-:W-:-:S03]  /*0dc0*/  UISETP.NE.AND UP1, UPT, UR6, URZ, UPT ;  /* 0x000000ff0600728c */ /* 0x000fc6000bf25270 */
[----:B------:R-:W-:Y:S08]  /*0dd0*/  BRA.U !UP0, `(.L_x_12) ;  /* 0x0000000108847547 */ /* 0x000ff0000b800000 */
[----:B------:R-:W0:Y:S01]  /*0de0*/  LDC.64 R10, c[0x0][0x388] ;  /* 0x0000e200ff0a7b82 */ /* 0x000e220000000a00 */
[----:B------:R-:W1:Y:S01]  /*0df0*/  LDCU.64 UR10, c[0x0][0x388] ;  /* 0x00007100ff0a77ac */ /* 0x000e620008000a00 */
[C---:B------:R-:W-:Y:S02]  /*0e00*/  IADD3 R7, PT, PT, R0.reuse, UR4, RZ ;  /* 0x0000000400077c10 */ /* 0x040fe4000fffe0ff */
[----:B------:R-:W-:-:S04]  /*0e10*/  IADD3 R9, P0, PT, R0, UR4, RZ ;  /* 0x0000000400097c10 */ /* 0x000fc8000ff1e0ff */
[----:B------:R-:W-:Y:S02]  /*0e20*/  IADD3.X R12, PT, PT, RZ, RZ, RZ, P0, !PT ;  /* 0x000000ffff0c7210 */ /* 0x000fe400007fe4ff */
[----:B-1----:R-:W-:Y:S01]  /*0e30*/  LEA R6, P0, R9, UR10, 0x2 ;  /* 0x0000000a09067c11 */ /* 0x002fe2000f8010ff */
[----:B0-----:R-:W-:-:S03]  /*0e40*/  IMAD.WIDE.U32 R10, R7, 0x4, R10 ;  /* 0x00000004070a7825 */ /* 0x001fc600078e000a */
[----:B------:R-:W-:-:S03]  /*0e50*/  LEA.HI.X R7, R9, UR11, R12, 0x2, P0 ;  /* 0x0000000b09077c11 */ /* 0x000fc600080f140c */
[----:B------:R-:W2:Y:S04]  /*0e60*/  LDG.E R11, desc[UR8][R10.64] ;  /* 0x000000080a0b7981 */ /* 0x000ea8000c1e1900 */
        /* <DEDUP_REMOVED lines=23> */
[----:B------:R-:W-:-:S07]  /*0fe0*/  FFMA R8, R25, R25, R8 ;  /* 0x0000001919087223 */ /* 0x000fce0000000008 */
.L_x_12:
        /* <DEDUP_REMOVED lines=10> */
[----:B-1----:R-:W-:-:S04]  /*1090*/  LEA R10, P0, R11, UR6, 0x2 ;  /* 0x000000060b0a7c11 */ /* 0x002fc8000f8010ff */
[----:B------:R-:W-:Y:S01]  /*10a0*/  LEA.HI.X R11, R11, UR7, R12, 0x2, P0 ;  /* 0x000000070b0b7c11 */ /* 0x000fe200080f140c */
[----:B0-----:R-:W-:-:S04]  /*10b0*/  IMAD.WIDE.U32 R6, R9, 0x4, R6 ;  /* 0x0000000409067825 */ /* 0x001fc800078e0006 */
[----:B------:R-:W2:Y:S04]  /*10c0*/  LDG.E R13, desc[UR8][R10.64+0x4] ;  /* 0x000004080a0d7981 */ /* 0x000ea8000c1e1900 */
[----:B------:R-:W3:Y:S04]  /*10d0*/  LDG.E R7, desc[UR8][R6.64] ;  /* 0x0000000806077981 */ /* 0x000ee8000c1e1900 */
[----:B------:R-:W4:Y:S04]  /*10e0*/  LDG.E R15, desc[UR8][R10.64+0x8] ;  /* 0x000008080a0f7981 */ /* 0x000f28000c1e1900 */
[----:B------:R-:W5:Y:S01]  /*10f0*/  LDG.E R17, desc[UR8][R10.64+0xc] ;  /* 0x00000c080a117981 */ /* 0x000f62000c1e1900 */
[----:B------:R-:W-:Y:S01]  /*1100*/  UIADD3 UR4, UPT, UPT, UR4, 0x4, URZ ;  /* 0x0000000404047890 */ /* 0x000fe2000fffe0ff */
[--C-:B--2---:R-:W-:Y:S01]  /*1110*/  FADD R13, R13, -R4.reuse ;  /* 0x800000040d0d7221 */ /* 0x104fe20000000000 */
[----:B---3--:R-:W-:-:S04]  /*1120*/  FADD R9, R7, -R4 ;  /* 0x8000000407097221 */ /* 0x008fc80000000000 */
[----:B------:R-:W-:Y:S01]  /*1130*/  FFMA R8, R9, R9, R8 ;  /* 0x0000000909087223 */ /* 0x000fe20000000008 */
[----:B----4-:R-:W-:-:S03]  /*1140*/  FADD R15, R15, -R4 ;  /* 0x800000040f0f7221 */ /* 0x010fc60000000000 */
[----:B------:R-:W-:Y:S01]  /*1150*/  FFMA R8, R13, R13, R8 ;  /* 0x0000000d0d087223 */ /* 0x000fe20000000008 */
[----:B-----5:R-:W-:-:S03]  /*1160*/  FADD R17, R17, -R4 ;  /* 0x8000000411117221 */ /* 0x020fc60000000000 */
[----:B------:R-:W-:-:S04]  /*1170*/  FFMA R8, R15, R15, R8 ;  /* 0x0000000f0f087223 */ /* 0x000fc80000000008 */
[----:B------:R-:W-:-:S07]  /*1180*/  FFMA R8, R17, R17, R8 ;  /* 0x0000001111087223 */ /* 0x000fce0000000008 */
.L_x_13:
[----:B------:R-:W-:Y:S05]  /*1190*/  BRA.U !UP1, `(.L_x_9) ;  /* 0x0000000109387547 */ /* 0x000fea000b800000 */
[----:B------:R-:W0:Y:S01]  /*11a0*/  LDC.64 R6, c[0x0][0x388] ;  /* 0x0000e200ff067b82 */ /* 0x000e220000000a00 */
[----:B------:R-:W-:Y:S01]  /*11b0*/  IADD3 R9, PT, PT, R0, UR4, RZ ;  /* 0x0000000400097c10 */ /* 0x000fe2000fffe0ff */
[----:B------:R-:W-:-:S04]  /*11c0*/  UIADD3 UR4, UPT, UPT, -UR5, URZ, URZ ;  /* 0x000000ff05047290 */ /* 0x000fc8000fffe1ff */
[----:B0-----:R-:W-:-:S05]  /*11d0*/  IMAD.WIDE.U32 R6, R9, 0x4, R6 ;  /* 0x0000000409067825 */ /* 0x001fca00078e0006 */
[----:B------:R-:W-:-:S07]  /*11e0*/  MOV R11, R7 ;  /* 0x00000007000b7202 */ /* 0x000fce0000000f00 */
.L_x_14:
[----:B------:R-:W-:-:S06]  /*11f0*/  MOV R7, R11 ;  /* 0x0000000b00077202 */ /* 0x000fcc0000000f00 */
[----:B------:R0:W2:Y:S01]  /*1200*/  LDG.E R7, desc[UR8][R6.64] ;  /* 0x0000000806077981 */ /* 0x0000a2000c1e1900 */
[----:B------:R-:W-:-:S04]  /*1210*/  UIADD3 UR4, UPT, UPT, UR4, 0x1, URZ ;  /* 0x0000000104047890 */ /* 0x000fc8000fffe0ff */
[----:B------:R-:W-:Y:S01]  /*1220*/  UISETP.NE.AND UP0, UPT, UR4, URZ, UPT ;  /* 0x000000ff0400728c */ /* 0x000fe2000bf05270 */
[----:B0-----:R-:W-:-:S04]  /*1230*/  IADD3 R6, P0, PT, R6, 0x4, RZ ;  /* 0x0000000406067810 */ /* 0x001fc80007f1e0ff */
[----:B------:R-:W-:Y:S01]  /*1240*/  IADD3.X R11, PT, PT, RZ, R11, RZ, P0, !PT ;  /* 0x0000000bff0b7210 */ /* 0x000fe200007fe4ff */
[----:B--2---:R-:W-:-:S04]  /*1250*/  FADD R9, R7, -R4 ;  /* 0x8000000407097221 */ /* 0x004fc80000000000 */
[----:B------:R-:W-:Y:S01]  /*1260*/  FFMA R8, R9, R9, R8 ;  /* 0x0000000909087223 */ /* 0x000fe20000000008 */
[----:B------:R-:W-:Y:S06]  /*1270*/  BRA.U UP0, `(.L_x_14) ;  /* 0xfffffffd00dc7547 */ /* 0x000fec000b83ffff */
.L_x_9:
[----:B------:R-:W0:Y:S01]  /*1280*/  MUFU.RCP R0, R3 ;  /* 0x0000000300007308 */ /* 0x000e220000001000 */
[----:B------:R-:W-:Y:S07]  /*1290*/  BSSY.RECONVERGENT B0, `(.L_x_15) ;  /* 0x000000b000007945 */ /* 0x000fee0003800200 */
[----:B------:R-:W1:Y:S01]  /*12a0*/  FCHK P0, R8, R3 ;  /* 0x0000000308007302 */ /* 0x000e620000000000 */
[----:B0-----:R-:W-:-:S04]  /*12b0*/  FFMA R7, -R3, R0, 1 ;  /* 0x3f80000003077423 */ /* 0x001fc80000000100 */
[----:B------:R-:W-:-:S04]  /*12c0*/  FFMA R0, R0, R7, R0 ;  /* 0x0000000700007223 */ /* 0x000fc80000000000 */
[----:B------:R-:W-:-:S04]  /*12d0*/  FFMA R7, R0, R8, RZ ;  /* 0x0000000800077223 */ /* 0x000fc800000000ff */
[----:B------:R-:W-:-:S04]  /*12e0*/  FFMA R6, -R3, R7, R8 ;  /* 0x0000000703067223 */ /* 0x000fc80000000108 */
[----:B------:R-:W-:Y:S01]  /*12f0*/  FFMA R0, R0, R6, R7 ;  /* 0x0000000600007223 */ /* 0x000fe20000000007 */
[----:B-1----:R-:W-:Y:S06]  /*1300*/  @!P0 BRA `(.L_x_16) ;  /* 0x00000000000c8947 */ /* 0x002fec0003800000 */
[----:B------:R-:W-:Y:S02]  /*1310*/  MOV R0, R8 ;  /* 0x0000000800007202 */ /* 0x000fe40000000f00 */
[----:B------:R-:W-:-:S07]  /*1320*/  MOV R6, 0x1340 ;  /* 0x0000134000067802 */ /* 0x000fce0000000f00 */
[----:B------:R-:W-:Y:S05]  /*1330*/  CALL.REL.NOINC `($__internal_0_$__cuda_sm3x_div_rn_noftz_f32_slowpath) ;  /* 0x0000000000707944 */ /* 0x000fea0003c00000 */
.L_x_16:
[----:B------:R-:W-:Y:S05]  /*1340*/  BSYNC.RECONVERGENT B0 ;  /* 0x0000000000007941 */ /* 0x000fea0003800200 */
.L_x_15:
[----:B------:R-:W0:Y:S01]  /*1350*/  LDC.64 R6, c[0x0][0x388] ;  /* 0x0000e200ff067b82 */ /* 0x000e220000000a00 */
[----:B------:R-:W1:Y:S07]  /*1360*/  LDCU UR4, c[0x0][0x3a4] ;  /* 0x00007480ff0477ac */ /* 0x000e6e0008000800 */
[----:B------:R-:W2:Y:S08]  /*1370*/  LDC.64 R8, c[0x0][0x390] ;  /* 0x0000e400ff087b82 */ /* 0x000eb00000000a00 */
[----:B------:R-:W3:Y:S01]  /*1380*/  LDC.64 R10, c[0x0][0x398] ;  /* 0x0000e600ff0a7b82 */ /* 0x000ee20000000a00 */
[----:B-1----:R-:W-:-:S04]  /*1390*/  IMAD R13, R5, UR4, R2 ;  /* 0x00000004050d7c24 */ /* 0x002fc8000f8e0202 */
[----:B0-----:R-:W-:-:S05]  /*13a0*/  IMAD.WIDE R6, R13, 0x4, R6 ;  /* 0x000000040d067825 */ /* 0x001fca00078e0206 */
[----:B------:R0:W4:Y:S01]  /*13b0*/  LDG.E R15, desc[UR8][R6.64] ;  /* 0x00000008060f7981 */ /* 0x000122000c1e1900 */
[----:B--2---:R-:W-:-:S06]  /*13c0*/  IMAD.WIDE R8, R2, 0x4, R8 ;  /* 0x0000000402087825 */ /* 0x004fcc00078e0208 */
[----:B------:R1:W2:Y:S01]  /*13d0*/  LDG.E R9, desc[UR8][R8.64] ;  /* 0x0000000808097981 */ /* 0x0002a2000c1e1900 */
[----:B---3--:R-:W-:Y:S01]  /*13e0*/  IMAD.WIDE R10, R2, 0x4, R10 ;  /* 0x00000004020a7825 */ /* 0x008fe200078e020a */
[----:B------:R-:W-:Y:S01]  /*13f0*/  UMOV UR4, 0x88e368f1 ;  /* 0x88e368f100047882 */ /* 0x000fe20000000000 */
[----:B------:R-:W-:Y:S01]  /*1400*/  UMOV UR5, 0x3ee4f8b5 ;  /* 0x3ee4f8b500057882 */ /* 0x000fe20000000000 */
[----:B0-----:R-:W0:Y:S03]  /*1410*/  LDC.64 R6, c[0x0][0x380] ;  /* 0x0000e000ff067b82 */ /* 0x001e260000000a00 */
[----:B------:R-:W2:Y:S01]  /*1420*/  LDG.E R11, desc[UR8][R10.64] ;  /* 0x000000080a0b7981 */ /* 0x000ea2000c1e1900 */
[----:B------:R-:W3:Y:S02]  /*1430*/  F2F.F64.F32 R2, R0 ;  /* 0x0000000000027310 */ /* 0x000ee40000201800 */
[----:B---3--:R-:W-:-:S06]  /*1440*/  DADD R2, R2, UR4 ;  /* 0x0000000402027e29 */ /* 0x008fcc0008000000 */
[----:B------:R-:W3:Y:S02]  /*1450*/  F2F.F32.F64 R12, R2 ;  /* 0x00000002000c7310 */ /* 0x000ee40000301000 */
[----:B---3--:R-:W-:-:S13]  /*1460*/  FSETP.GEU.AND P0, PT, |R12|, 1.175494350822287508e-38, PT ;  /* 0x008000000c00780b */ /* 0x008fda0003f0e200 */
[----:B------:R-:W-:-:S04]  /*1470*/  @!P0 FMUL R12, R12, 16777216 ;  /* 0x4b8000000c0c8820 */ /* 0x000fc80000400000 */
[----:B------:R-:W3:Y:S02]  /*1480*/  MUFU.RSQ R5, R12 ;  /* 0x0000000c00057308 */ /* 0x000ee40000001400 */
[----:B---3--:R-:W-:Y:S01]  /*1490*/  @!P0 FMUL R5, R5, 4096 ;  /* 0x4580000005058820 */ /* 0x008fe20000400000 */
[----:B----4-:R-:W-:-:S04]  /*14a0*/  FADD R4, R15, -R4 ;  /* 0x800000040f047221 */ /* 0x010fc80000000000 */
[----:B-1----:R-:W-:Y:S01]  /*14b0*/  FMUL R8, R5, R4 ;  /* 0x0000000405087220 */ /* 0x002fe20000400000 */
[----:B0-----:R-:W-:-:S04]  /*14c0*/  IMAD.WIDE R4, R13, 0x4, R6 ;  /* 0x000000040d047825 */ /* 0x001fc800078e0206 */
[----:B--2---:R-:W-:-:S05]  /*14d0*/  FFMA R9, R8, R9, R11 ;  /* 0x0000000908097223 */ /* 0x004fca000000000b */
[----:B------:R-:W-:Y:S01]  /*14e0*/  STG.E desc[UR8][R4.64], R9 ;  /* 0x0000000904007986 */ /* 0x000fe2000c101908 */
[----:B------:R-:W-:Y:S05]  /*14f0*/  EXIT ;  /* 0x000000000000794d */ /* 0x000fea0003800000 */
        .weak           $__internal_0_$__cuda_sm3x_div_rn_noftz_f32_slowpath
        .type           $__internal_0_$__cuda_sm3x_div_rn_noftz_f32_slowpath,@function
        .size           $__internal_0_$__cuda_sm3x_div_rn_noftz_f32_slowpath,(.L_x_61 - $__internal_0_$__cuda_sm3x_div_rn_noftz_f32_slowpath)
$__internal_0_$__cuda_sm3x_div_rn_noftz_f32_slowpath:
[----:B------:R-:W-:Y:S01]  /*1500*/  SHF.R.U32.HI R8, RZ, 0x17, R3 ;  /* 0x00000017ff087819 */ /* 0x000fe20000011603 */
[----:B------:R-:W-:Y:S01]  /*1510*/  BSSY.RECONVERGENT B1, `(.L_x_17) ;  /* 0x0000063000017945 */ /* 0x000fe20003800200 */
[----:B------:R-:W-:Y:S02]  /*1520*/  SHF.R.U32.HI R7, RZ, 0x17, R0 ;  /* 0x00000017ff077819 */ /* 0x000fe40000011600 */
[----:B------:R-:W-:Y:S02]  /*1530*/  LOP3.LUT R14, R8, 0xff, RZ, 0xc0, !PT ;  /* 0x000000ff080e7812 */ /* 0x000fe400078ec0ff */
[----:B------:R-:W-:Y:S02]  /*1540*/  LOP3.LUT R12, R7, 0xff, RZ, 0xc0, !PT ;  /* 0x000000ff070c7812 */ /* 0x000fe400078ec0ff */
[----:B------:R-:W-:Y:S02]  /*1550*/  IADD3 R10, PT, PT, R14, -0x1, RZ ;  /* 0xffffffff0e0a7810 */ /* 0x000fe40007ffe0ff */
[----:B------:R-:W-:-:S02]  /*1560*/  IADD3 R9, PT, PT, R12, -0x1, RZ ;  /* 0xffffffff0c097810 */ /* 0x000fc40007ffe0ff */
[----:B------:R-:W-:Y:S02]  /*1570*/  ISETP.GT.U32.AND P0, PT, R10, 0xfd, PT ;  /* 0x000000fd0a00780c */ /* 0x000fe40003f04070 */
[----:B------:R-:W-:Y:S02]  /*1580*/  MOV R7, R3 ;  /* 0x0000000300077202 */ /* 0x000fe40000000f00 */
[----:B------:R-:W-:-:S13]  /*1590*/  ISETP.GT.U32.OR P0, PT, R9, 0xfd, P0 ;  /* 0x000000fd0900780c */ /* 0x000fda0000704470 */
[----:B------:R-:W-:Y:S01]  /*15a0*/  @!P0 MOV R8, RZ ;  /* 0x000000ff00088202 */ /* 0x000fe20000000f00 */
[----:B------:R-:W-:Y:S06]  /*15b0*/  @!P0 BRA `(.L_x_18) ;  /* 0x00000000005c8947 */ /* 0x000fec0003800000 */
[----:B------:R-:W-:Y:S02]  /*15c0*/  FSETP.GTU.FTZ.AND P0, PT, |R0|, +INF , PT ;  /* 0x7f8000000000780b */ /* 0x000fe40003f1c200 */
[----:B------:R-:W-:-:S04]  /*15d0*/  FSETP.GTU.FTZ.AND P1, PT, |R3|, +INF , PT ;  /* 0x7f8000000300780b */ /* 0x000fc80003f3c200 */
[----:B------:R-:W-:-:S13]  /*15e0*/  PLOP3.LUT P0, PT, P0, P1, PT, 0xf8, 0x8f ;  /* 0x00000000008f781c */ /* 0x000fda0000703f70 */
[----:B------:R-:W-:Y:S05]  /*15f0*/  @P0 BRA `(.L_x_19) ;  /* 0x00000004004c0947 */ /* 0x000fea0003800000 */
[----:B------:R-:W-:-:S13]  /*1600*/  LOP3.LUT P0, RZ, R7, 0x7fffffff, R0, 0xc8, !PT ;  /* 0x7fffffff07ff7812 */ /* 0x000fda000780c800 */
[----:B------:R-:W-:Y:S05]  /*1610*/  @!P0 BRA `(.L_x_20) ;  /* 0x00000004003c8947 */ /* 0x000fea0003800000 */
[C---:B------:R-:W-:Y:S02]  /*1620*/  FSETP.NEU.FTZ.AND P2, PT, |R0|.reuse, +INF , PT ;  /* 0x7f8000000000780b */ /* 0x040fe40003f5d200 */
[----:B------:R-:W-:Y:S02]  /*1630*/  FSETP.NEU.FTZ.AND P1, PT, |R3|, +INF , PT ;  /* 0x7f8000000300780b */ /* 0x000fe40003f3d200 */
[----:B------:R-:W-:-:S11]  /*1640*/  FSETP.NEU.FTZ.AND P0, PT, |R0|, +INF , PT ;  /* 0x7f8000000000780b */ /* 0x000fd60003f1d200 */
[----:B------:R-:W-:Y:S05]  /*1650*/  @!P1 BRA !P2, `(.L_x_20) ;  /* 0x00000004002c9947 */ /* 0x000fea0005000000 */
[----:B------:R-:W-:-:S04]  /*1660*/  LOP3.LUT P2, RZ, R0, 0x7fffffff, RZ, 0xc0, !PT ;  /* 0x7fffffff00ff7812 */ /* 0x000fc8000784c0ff */
[----:B------:R-:W-:-:S13]  /*1670*/  PLOP3.LUT P1, PT, P1, P2, PT, 0x2f, 0xf2 ;  /* 0x0000000000f2781c */ /* 0x000fda0000f24577 */
[----:B------:R-:W-:Y:S05]  /*1680*/  @P1 BRA `(.L_x_21) ;  /* 0x0000000400181947 */ /* 0x000fea0003800000 */
[----:B------:R-:W-:-:S04]  /*1690*/  LOP3.LUT P1, RZ, R7, 0x7fffffff, RZ, 0xc0, !PT ;  /* 0x7fffffff07ff7812 */ /* 0x000fc8000782c0ff */
[----:B------:R-:W-:-:S13]  /*16a0*/  PLOP3.LUT P0, PT, P0, P1, PT, 0x2f, 0xf2 ;  /* 0x0000000000f2781c */ /* 0x000fda0000702577 */
[----:B------:R-:W-:Y:S05]  /*16b0*/  @P0 BRA `(.L_x_22) ;  /* 0x0000000400000947 */ /* 0x000fea0003800000 */
[----:B------:R-:W-:Y:S02]  /*16c0*/  ISETP.GE.AND P0, PT, R9, RZ, PT ;  /* 0x000000ff0900720c */ /* 0x000fe40003f06270 */
[----:B------:R-:W-:-:S11]  /*16d0*/  ISETP.GE.AND P1, PT, R10, RZ, PT ;  /* 0x000000ff0a00720c */ /* 0x000fd60003f26270 */
[----:B------:R-:W-:Y:S01]  /*16e0*/  @P0 MOV R8, RZ ;  /* 0x000000ff00080202 */ /* 0x000fe20000000f00 */
[----:B------:R-:W-:Y:S01]  /*16f0*/  @!P0 FFMA R0, R0, 1.84467440737095516160e+19, RZ ;  /* 0x5f80000000008823 */ /* 0x000fe200000000ff */
[----:B------:R-:W-:Y:S01]  /*1700*/  @!P0 MOV R8, 0xffffffc0 ;  /* 0xffffffc000088802 */ /* 0x000fe20000000f00 */
[----:B------:R-:W-:-:S03]  /*1710*/  @!P1 FFMA R7, R3, 1.84467440737095516160e+19, RZ ;  /* 0x5f80000003079823 */ /* 0x000fc600000000ff */
[----:B------:R-:W-:-:S07]  /*1720*/  @!P1 IADD3 R8, PT, PT, R8, 0x40, RZ ;  /* 0x0000004008089810 */ /* 0x000fce0007ffe0ff */
.L_x_18:
[----:B------:R-:W-:Y:S01]  /*1730*/  LEA R10, R14, 0xc0800000, 0x17 ;  /* 0xc08000000e0a7811 */ /* 0x000fe200078eb8ff */
[----:B------:R-:W-:Y:S03]  /*1740*/  BSSY.RECONVERGENT B2, `(.L_x_23) ;  /* 0x0000036000027945 */ /* 0x000fe60003800200 */
[----:B------:R-:W-:Y:S02]  /*1750*/  IADD3 R10, PT, PT, -R10, R7, RZ ;  /* 0x000000070a0a7210 */ /* 0x000fe40007ffe1ff */
[----:B------:R-:W-:Y:S02]  /*1760*/  IADD3 R7, PT, PT, R12, -0x7f, RZ ;  /* 0xffffff810c077810 */ /* 0x000fe40007ffe0ff */
[----:B------:R-:W0:Y:S01]  /*1770*/  MUFU.RCP R9, R10 ;  /* 0x0000000a00097308 */ /* 0x000e220000001000 */
[----:B------:R-:W-:Y:S02]  /*1780*/  FADD.FTZ R11, -R10, -RZ ;  /* 0x800000ff0a0b7221 */ /* 0x000fe40000010100 */
[----:B------:R-:W-:-:S02]  /*1790*/  IMAD R0, R7, -0x800000, R0 ;  /* 0xff80000007007824 */ /* 0x000fc400078e0200 */
[----:B0-----:R-:W-:-:S04]  /*17a0*/  FFMA R12, R9, R11, 1 ;  /* 0x3f800000090c7423 */ /* 0x001fc8000000000b */
[----:B------:R-:W-:-:S04]  /*17b0*/  FFMA R16, R9, R12, R9 ;  /* 0x0000000c09107223 */ /* 0x000fc80000000009 */
[----:B------:R-:W-:-:S04]  /*17c0*/  FFMA R9, R0, R16, RZ ;  /* 0x0000001000097223 */ /* 0x000fc800000000ff */
[----:B------:R-:W-:-:S04]  /*17d0*/  FFMA R12, R11, R9, R0 ;  /* 0x000000090b0c7223 */ /* 0x000fc80000000000 */
[----:B------:R-:W-:Y:S01]  /*17e0*/  FFMA R13, R16, R12, R9 ;  /* 0x0000000c100d7223 */ /* 0x000fe20000000009 */
[----:B------:R-:W-:-:S03]  /*17f0*/  IADD3 R9, PT, PT, R7, 0x7f, -R14 ;  /* 0x0000007f07097810 */ /* 0x000fc60007ffe80e */
[----:B------:R-:W-:Y:S01]  /*1800*/  FFMA R12, R11, R13, R0 ;  /* 0x0000000d0b0c7223 */ /* 0x000fe20000000000 */
[----:B------:R-:W-:-:S03]  /*1810*/  IADD3 R9, PT, PT, R9, R8, RZ ;  /* 0x0000000809097210 */ /* 0x000fc60007ffe0ff */
[----:B------:R-:W-:-:S05]  /*1820*/  FFMA R0, R16, R12, R13 ;  /* 0x0000000c10007223 */ /* 0x000fca000000000d */
[----:B------:R-:W-:-:S04]  /*1830*/  SHF.R.U32.HI R7, RZ, 0x17, R0 ;  /* 0x00000017ff077819 */ /* 0x000fc80000011600 */
[----:B------:R-:W-:-:S04]  /*1840*/  LOP3.LUT R7, R7, 0xff, RZ, 0xc0, !PT ;  /* 0x000000ff07077812 */ /* 0x000fc800078ec0ff */
[----:B------:R-:W-:-:S04]  /*1850*/  IADD3 R11, PT, PT, R7, R9, RZ ;  /* 0x00000009070b7210 */ /* 0x000fc80007ffe0ff */
[----:B------:R-:W-:-:S04]  /*1860*/  IADD3 R7, PT, PT, R11, -0x1, RZ ;  /* 0xffffffff0b077810 */ /* 0x000fc80007ffe0ff */
[----:B------:R-:W-:-:S13]  /*1870*/  ISETP.GE.U32.AND P0, PT, R7, 0xfe, PT ;  /* 0x000000fe0700780c */ /* 0x000fda0003f06070 */
[----:B------:R-:W-:Y:S05]  /*1880*/  @!P0 BRA `(.L_x_24) ;  /* 0x0000000000808947 */ /* 0x000fea0003800000 */
[----:B------:R-:W-:-:S13]  /*1890*/  ISETP.GT.AND P0, PT, R11, 0xfe, PT ;  /* 0x000000fe0b00780c */ /* 0x000fda0003f04270 */
[----:B------:R-:W-:Y:S05]  /*18a0*/  @P0 BRA `(.L_x_25) ;  /* 0x00000000006c0947 */ /* 0x000fea0003800000 */
[----:B------:R-:W-:-:S13]  /*18b0*/  ISETP.GE.AND P0, PT, R11, 0x1, PT ;  /* 0x000000010b00780c */ /* 0x000fda0003f06270 */
[----:B------:R-:W-:Y:S05]  /*18c0*/  @P0 BRA `(.L_x_26) ;  /* 0x0000000000740947 */ /* 0x000fea0003800000 */
[----:B------:R-:W-:Y:S02]  /*18d0*/  ISETP.GE.AND P0, PT, R11, -0x18, PT ;  /* 0xffffffe80b00780c */ /* 0x000fe40003f06270 */
[----:B------:R-:W-:-:S11]  /*18e0*/  LOP3.LUT R0, R0, 0x80000000, RZ, 0xc0, !PT ;  /* 0x8000000000007812 */ /* 0x000fd600078ec0ff */
[----:B------:R-:W-:Y:S05]  /*18f0*/  @!P0 BRA `(.L_x_26) ;  /* 0x0000000000688947 */ /* 0x000fea0003800000 */
[CCC-:B------:R-:W-:Y:S01]  /*1900*/  FFMA.RZ R7, R16.reuse, R12.reuse, R13.reuse ;  /* 0x0000000c10077223 */ /* 0x1c0fe2000000c00d */
[C---:B------:R-:W-:Y:S01]  /*1910*/  IADD3 R10, PT, PT, R11.reuse, 0x20, RZ ;  /* 0x000000200b0a7810 */ /* 0x040fe20007ffe0ff */
[CCC-:B------:R-:W-:Y:S01]  /*1920*/  FFMA.RM R8, R16.reuse, R12.reuse, R13.reuse ;  /* 0x0000000c10087223 */ /* 0x1c0fe2000000400d */
[----:B------:R-:W-:Y:S02]  /*1930*/  ISETP.NE.AND P2, PT, R11, RZ, PT ;  /* 0x000000ff0b00720c */ /* 0x000fe40003f45270 */
[----:B------:R-:W-:Y:S01]  /*1940*/  LOP3.LUT R9, R7, 0x7fffff, RZ, 0xc0, !PT ;  /* 0x007fffff07097812 */ /* 0x000fe200078ec0ff */
[----:B------:R-:W-:Y:S01]  /*1950*/  FFMA.RP R7, R16, R12, R13 ;  /* 0x0000000c10077223 */ /* 0x000fe2000000800d */
[----:B------:R-:W-:Y:S02]  /*1960*/  ISETP.NE.AND P1, PT, R11, RZ, PT ;  /* 0x000000ff0b00720c */ /* 0x000fe40003f25270 */
[----:B------:R-:W-:Y:S02]  /*1970*/  LOP3.LUT R9, R9, 0x800000, RZ, 0xfc, !PT ;  /* 0x0080000009097812 */ /* 0x000fe400078efcff */
[----:B------:R-:W-:-:S02]  /*1980*/  IADD3 R11, PT, PT, -R11, RZ, RZ ;  /* 0x000000ff0b0b7210 */ /* 0x000fc40007ffe1ff */
[----:B------:R-:W-:Y:S02]  /*1990*/  SHF.L.U32 R10, R9, R10, RZ ;  /* 0x0000000a090a7219 */ /* 0x000fe400000006ff */
[----:B------:R-:W-:Y:S02]  /*19a0*/  FSETP.NEU.FTZ.AND P0, PT, R7, R8, PT ;  /* 0x000000080700720b */ /* 0x000fe40003f1d000 */
[----:B------:R-:W-:Y:S02]  /*19b0*/  SEL R8, R11, RZ, P2 ;  /* 0x000000ff0b087207 */ /* 0x000fe40001000000 */
[----:B------:R-:W-:Y:S02]  /*19c0*/  ISETP.NE.AND P1, PT, R10, RZ, P1 ;  /* 0x000000ff0a00720c */ /* 0x000fe40000f25270 */
[----:B------:R-:W-:Y:S02]  /*19d0*/  SHF.R.U32.HI R8, RZ, R8, R9 ;  /* 0x00000008ff087219 */ /* 0x000fe40000011609 */
[----:B------:R-:W-:-:S02]  /*19e0*/  PLOP3.LUT P0, PT, P0, P1, PT, 0xf8, 0x8f ;  /* 0x00000000008f781c */ /* 0x000fc40000703f70 */
[----:B------:R-:W-:Y:S02]  /*19f0*/  SHF.R.U32.HI R10, RZ, 0x1, R8 ;  /* 0x00000001ff0a7819 */ /* 0x000fe40000011608 */
[----:B------:R-:W-:-:S04]  /*1a00*/  SEL R7, RZ, 0x1, !P0 ;  /* 0x00000001ff077807 */ /* 0x000fc80004000000 */
[----:B------:R-:W-:-:S04]  /*1a10*/  LOP3.LUT R7, R7, 0x1, R10, 0xf8, !PT ;  /* 0x0000000107077812 */ /* 0x000fc800078ef80a */
[----:B------:R-:W-:-:S04]  /*1a20*/  LOP3.LUT R7, R7, R8, RZ, 0xc0, !PT ;  /* 0x0000000807077212 */ /* 0x000fc800078ec0ff */
[----:B------:R-:W-:-:S04]  /*1a30*/  IADD3 R7, PT, PT, R10, R7, RZ ;  /* 0x000000070a077210 */ /* 0x000fc80007ffe0ff */
[----:B------:R-:W-:Y:S01]  /*1a40*/  LOP3.LUT R0, R7, R0, RZ, 0xfc, !PT ;  /* 0x0000000007007212 */ /* 0x000fe200078efcff */
[----:B------:R-:W-:Y:S06]  /*1a50*/  BRA `(.L_x_26) ;  /* 0x0000000000107947 */ /* 0x000fec0003800000 */
.L_x_25:
[----:B------:R-:W-:-:S04]  /*1a60*/  LOP3.LUT R0, R0, 0x80000000, RZ, 0xc0, !PT ;  /* 0x8000000000007812 */ /* 0x000fc800078ec0ff */
[----:B------:R-:W-:Y:S01]  /*1a70*/  LOP3.LUT R0, R0, 0x7f800000, RZ, 0xfc, !PT ;  /* 0x7f80000000007812 */ /* 0x000fe200078efcff */
[----:B------:R-:W-:Y:S06]  /*1a80*/  BRA `(.L_x_26) ;  /* 0x0000000000047947 */ /* 0x000fec0003800000 */
.L_x_24:
[----:B------:R-:W-:-:S07]  /*1a90*/  LEA R0, R9, R0, 0x17 ;  /* 0x0000000009007211 */ /* 0x000fce00078eb8ff */
.L_x_26:
[----:B------:R-:W-:Y:S05]  /*1aa0*/  BSYNC.RECONVERGENT B2 ;  /* 0x0000000000027941 */ /* 0x000fea0003800200 */
.L_x_23:
[----:B------:R-:W-:Y:S05]  /*1ab0*/  BRA `(.L_x_27) ;  /* 0x0000000000207947 */ /* 0x000fea0003800000 */
.L_x_22:
[----:B------:R-:W-:-:S04]  /*1ac0*/  LOP3.LUT R0, R7, 0x80000000, R0, 0x48, !PT ;  /* 0x8000000007007812 */ /* 0x000fc800078e4800 */
[----:B------:R-:W-:Y:S01]  /*1ad0*/  LOP3.LUT R0, R0, 0x7f800000, RZ, 0xfc, !PT ;  /* 0x7f80000000007812 */ /* 0x000fe200078efcff */
[----:B------:R-:W-:Y:S06]  /*1ae0*/  BRA `(.L_x_27) ;  /* 0x0000000000147947 */ /* 0x000fec0003800000 */
.L_x_21:
[----:B------:R-:W-:Y:S01]  /*1af0*/  LOP3.LUT R0, R7, 0x80000000, R0, 0x48, !PT ;  /* 0x8000000007007812 */ /* 0x000fe200078e4800 */
[----:B------:R-:W-:Y:S06]  /*1b00*/  BRA `(.L_x_27) ;  /* 0x00000000000c7947 */ /* 0x000fec0003800000 */
.L_x_20:
[----:B------:R-:W0:Y:S01]  /*1b10*/  MUFU.RSQ R0, -QNAN ;  /* 0xffc0000000007908 */ /* 0x000e220000001400 */
[----:B------:R-:W-:Y:S05]  /*1b20*/  BRA `(.L_x_27) ;  /* 0x0000000000047947 */ /* 0x000fea0003800000 */
.L_x_19:
[----:B------:R-:W-:-:S07]  /*1b30*/  FADD.FTZ R0, R0, R3 ;  /* 0x0000000300007221 */ /* 0x000fce0000010000 */
.L_x_27:
[----:B------:R-:W-:Y:S05]  /*1b40*/  BSYNC.RECONVERGENT B1 ;  /* 0x0000000000017941 */ /* 0x000fea0003800200 */
.L_x_17:
[----:B------:R-:W-:-:S04]  /*1b50*/  HFMA2 R7, -RZ, RZ, 0, 0 ;  /* 0x00000000ff077431 */ /* 0x000fc800000001ff */
[----:B0-----:R-:W-:Y:S05]  /*1b60*/  RET.REL.NODEC R6 `(_Z24kernel_layernorm_forwardPfPKfS1_S1_ii) ;  /* 0xffffffe406247950 */ /* 0x001fea0003c3ffff */
.L_x_28:
        /* <DEDUP_REMOVED lines=9> */
.L_x_61:


//--------------------- .text._Z27kernel_crossentropy_forwardPfPKfPKiii --------------------------
	.section	.text._Z27kernel_crossentropy_forwardPfPKfPKiii,"ax",@progbits
	.align	128
        .global         _Z27kernel_crossentropy_forwardPfPKfPKiii
        .type           _Z27kernel_crossentropy_forwardPfPKfPKiii,@function
        .size           _Z27kernel_crossentropy_forwardPfPKfPKiii,(.L_x_65 - _Z27kernel_crossentropy_forwardPfPKfPKiii)
        .other          _Z27kernel_crossentropy_forwardPfPKfPKiii,@"STO_CUDA_ENTRY STV_DEFAULT"
_Z27kernel_crossentropy_forwardPfPKfPKiii:
.text._Z27kernel_crossentropy_forwardPfPKfPKiii:
        /* <DEDUP_REMOVED lines=13> */
[----:B------:R-:W0:Y:S01]  /*00d0*/  LDC.64 R6, c[0x0][0x388] ;  /* 0x0000e200ff067b82 */ /* 0x000e220000000a00 */
[----:B------:R-:W1:Y:S01]  /*00e0*/  LDCU.64 UR4, c[0x0][0x358] ;  /* 0x00006b00ff0477ac */ /* 0x000e620008000a00 */
[----:B------:R-:W-:-:S06]  /*00f0*/  IMAD R2, R9, UR7, R0 ;  /* 0x0000000709027c24 */ /* 0x000fcc000f8e0200 */
[----:B------:R-:W2:Y:S01]  /*0100*/  LDC.64 R4, c[0x0][0x390] ;  /* 0x0000e400ff047b82 */ /* 0x000ea20000000a00 */
[----:B0-----:R-:W-:-:S05]  /*0110*/  IMAD.WIDE R6, R2, 0x4, R6 ;  /* 0x0000000402067825 */ /* 0x001fca00078e0206 */
[----:B-1----:R-:W3:Y:S01]  /*0120*/  LDG.E R3, desc[UR4][R6.64] ;  /* 0x0000000406037981 */ /* 0x002ee2000c1e1900 */
[----:B--2---:R-:W-:-:S05]  /*0130*/  IMAD.WIDE.U32 R4, R9, 0x4, R4 ;  /* 0x0000000409047825 */ /* 0x004fca00078e0004 */
[----:B------:R0:W2:Y:S01]  /*0140*/  LDG.E R9, desc[UR4][R4.64] ;  /* 0x0000000404097981 */ /* 0x0000a2000c1e1900 */
[----:B------:R-:W-:Y:S01]  /*0150*/  HFMA2 R11, -RZ, RZ, 1.5048828125, 33.21875 ;  /* 0x3e055027ff0b7431 */ /* 0x000fe200000001ff */
[----:B0-----:R-:W0:Y:S02]  /*0160*/  LDC.64 R4, c[0x0][0x380] ;  /* 0x0000e000ff047b82 */ /* 0x001e240000000a00 */
[----:B0-----:R-:W-:Y:S01]  /*0170*/  IMAD.WIDE R4, R2, 0x4, R4 ;  /* 0x0000000402047825 */ /* 0x001fe200078e0204 */
[----:B---3--:R-:W-:-:S04]  /*0180*/  FSETP.GEU.AND P0, PT, R3, 1.175494350822287508e-38, PT ;  /* 0x008000000300780b */ /* 0x008fc80003f0e000 */
[----:B------:R-:W-:-:S09]  /*0190*/  FSEL R6, RZ, -23, P0 ;  /* 0xc1b80000ff067808 */ /* 0x000fd20000000000 */
[----:B------:R-:W-:Y:S01]  /*01a0*/  @!P0 FMUL R3, R3, 8388608 ;  /* 0x4b00000003038820 */ /* 0x000fe20000400000 */
[----:B--2---:R-:W-:-:S04]  /*01b0*/  ISETP.NE.AND P0, PT, R9, R0, PT ;  /* 0x000000000900720c */ /* 0x004fc80003f05270 */
[C---:B------:R-:W-:Y:S02]  /*01c0*/  IADD3 R8, PT, PT, R3.reuse, -0x3f2aaaab, RZ ;  /* 0xc0d5555503087810 */ /* 0x040fe40007ffe0ff */
[----:B------:R-:W-:Y:S02]  /*01d0*/  ISETP.GT.U32.AND P1, PT, R3, 0x7f7fffff, PT ;  /* 0x7f7fffff0300780c */ /* 0x000fe40003f24070 */
[----:B------:R-:W-:-:S04]  /*01e0*/  LOP3.LUT R8, R8, 0xff800000, RZ, 0xc0, !PT ;  /* 0xff80000008087812 */ /* 0x000fc800078ec0ff */
[----:B------:R-:W-:-:S05]  /*01f0*/  IADD3 R10, PT, PT, R3, -R8, RZ ;  /* 0x80000008030a7210 */ /* 0x000fca0007ffe0ff */
[----:B------:R-:W-:-:S04]  /*0200*/  FADD R10, R10, -1 ;  /* 0xbf8000000a0a7421 */ /* 0x000fc80000000000 */
[----:B------:R-:W-:-:S04]  /*0210*/  FFMA R7, R10, -R11, 0.14084610342979431152 ;  /* 0x3e1039f60a077423 */ /* 0x000fc8000000080b */
[----:B------:R-:W-:-:S04]  /*0220*/  FFMA R7, R10, R7, -0.12148627638816833496 ;  /* 0xbdf8cdcc0a077423 */ /* 0x000fc80000000007 */
[----:B------:R-:W-:-:S04]  /*0230*/  FFMA R7, R10, R7, 0.13980610668659210205 ;  /* 0x3e0f29550a077423 */ /* 0x000fc80000000007 */
[----:B------:R-:W-:-:S04]  /*0240*/  FFMA R7, R10, R7, -0.16684235632419586182 ;  /* 0xbe2ad8b90a077423 */ /* 0x000fc80000000007 */
[----:B------:R-:W-:-:S04]  /*0250*/  FFMA R7, R10, R7, 0.20012299716472625732 ;  /* 0x3e4ced0b0a077423 */ /* 0x000fc80000000007 */
[----:B------:R-:W-:-:S04]  /*0260*/  FFMA R7, R10, R7, -0.24999669194221496582 ;  /* 0xbe7fff220a077423 */ /* 0x000fc80000000007 */
[----:B------:R-:W-:-:S04]  /*0270*/  FFMA R7, R10, R7, 0.33333182334899902344 ;  /* 0x3eaaaa780a077423 */ /* 0x000fc80000000007 */
[C---:B------:R-:W-:Y:S01]  /*0280*/  FFMA R11, R10.reuse, R7, -0.5 ;  /* 0xbf0000000a0b7423 */ /* 0x040fe20000000007 */
[----:B------:R-:W-:Y:S02]  /*0290*/  I2FP.F32.S32 R7, R8 ;  /* 0x0000000800077245 */ /* 0x000fe40000201400 */
[----:B------:R-:W-:Y:S01]  /*02a0*/  MOV R8, 0x7f800000 ;  /* 0x7f80000000087802 */ /* 0x000fe20000000f00 */
[C---:B------:R-:W-:Y:S02]  /*02b0*/  FMUL R11, R10.reuse, R11 ;  /* 0x0000000b0a0b7220 */ /* 0x040fe40000400000 */
[----:B------:R-:W-:Y:S02]  /*02c0*/  FFMA R6, R7, 1.1920928955078125e-07, R6 ;  /* 0x3400000007067823 */ /* 0x000fe40000000006 */
[----:B------:R-:W-:-:S04]  /*02d0*/  FFMA R11, R10, R11, R10 ;  /* 0x0000000b0a0b7223 */ /* 0x000fc8000000000a */
[----:B------:R-:W-:Y:S01]  /*02e0*/  FFMA R6, R6, 0.69314718246459960938, R11 ;  /* 0x3f31721806067823 */ /* 0x000fe2000000000b */
[C---:B------:R-:W-:Y:S01]  /*02f0*/  @P1 FFMA R6, R3.reuse, R8, +INF ;  /* 0x7f80000003061423 */ /* 0x040fe20000000008 */
[----:B------:R-:W-:Y:S02]  /*0300*/  FSETP.NEU.AND P1, PT, R3, RZ, PT ;  /* 0x000000ff0300720b */ /* 0x000fe40003f2d000 */
[----:B------:R-:W-:Y:S02]  /*0310*/  FSEL R3, RZ, 1, P0 ;  /* 0x3f800000ff037808 */ /* 0x000fe40000000000 */
[----:B------:R-:W-:-:S05]  /*0320*/  FSEL R6, -R6, +INF , P1 ;  /* 0x7f80000006067808 */ /* 0x000fca0000800100 */
[----:B------:R-:W-:-:S05]  /*0330*/  FMUL R3, R6, R3 ;  /* 0x0000000306037220 */ /* 0x000fca0000400000 */
[----:B------:R-:W-:Y:S01]  /*0340*/  STG.E desc[UR4][R4.64], R3 ;  /* 0x0000000304007986 */ /* 0x000fe2000c101904 */
[----:B------:R-:W-:Y:S05]  /*0350*/  EXIT ;  /* 0x000000000000794d */ /* 0x000fea0003800000 */
.L_x_29:
        /* <DEDUP_REMOVED lines=10> */
.L_x_65:


//--------------------- .text._Z22kernel_softmax_forwardPfPKfii --------------------------
	.section	.text._Z22kernel_softmax_forwardPfPKfii,"ax",@progbits
	.align	128
        .global         _Z22kernel_softmax_forwardPfPKfii
        .type           _Z22kernel_softmax_forwardPfPKfii,@function
        .size           _Z22kernel_softmax_forwardPfPKfii,(.L_x_62 - _Z22kernel_softmax_forwardPfPKfii)
        .other          _Z22kernel_softmax_forwardPfPKfii,@"STO_CUDA_ENTRY STV_DEFAULT"
_Z22kernel_softmax_forwardPfPKfii:
.text._Z22kernel_softmax_forwardPfPKfii:
        /* <DEDUP_REMOVED lines=14> */
[----:B------:R-:W-:Y:S01]  /*00e0*/  HFMA2 R4, -RZ, RZ, 7.62939453125e-06, 0 ;  /* 0x00800000ff047431 */ /* 0x000fe200000001ff */
[----:B------:R-:W0:Y:S07]  /*00f0*/  LDCU.64 UR8, c[0x0][0x358] ;  /* 0x00006b00ff0877ac */ /* 0x000e2e0008000a00 */
[----:B------:R-:W-:Y:S05]  /*0100*/  BRA.U !UP0, `(.L_x_30) ;  /* 0x0000000508a47547 */ /* 0x000fea000b800000 */
[----:B------:R-:W-:Y:S02]  /*0110*/  UISETP.GE.U32.AND UP1, UPT, UR7, 0x10, UPT ;  /* 0x000000100700788c */ /* 0x000fe4000bf26070 */
[----:B------:R-:W-:Y:S01]  /*0120*/  IMAD R2, R5, UR7, RZ ;  /* 0x0000000705027c24 */ /* 0x000fe2000f8e02ff */
[----:B------:R-:W-:Y:S01]  /*0130*/  ULOP3.LUT UR6, UR7, 0xf, URZ, 0xc0, !UPT ;  /* 0x0000000f07067892 */ /* 0x000fe2000f8ec0ff */
[----:B------:R-:W-:Y:S01]  /*0140*/  MOV R4, 0x800000 ;  /* 0x0080000000047802 */ /* 0x000fe20000000f00 */
[----:B------:R-:W-:Y:S02]  /*0150*/  UMOV UR4, URZ ;  /* 0x000000ff00047c82 */ /* 0x000fe40008000000 */
[----:B------:R-:W-:Y:S02]  /*0160*/  UISETP.NE.AND UP0, UPT, UR6, URZ, UPT ;  /* 0x000000ff0600728c */ /* 0x000fe4000bf05270 */
[----:B------:R-:W-:Y:S09]  /*0170*/  BRA.U !UP1, `(.L_x_31) ;  /* 0x0000000109947547 */ /* 0x000ff2000b800000 */
[----:B------:R-:W1:Y:S01]  /*0180*/  LDC.64 R6, c[0x0][0x388] ;  /* 0x0000e200ff067b82 */ /* 0x000e620000000a00 */
[----:B------:R-:W-:Y:S01]  /*0190*/  ULOP3.LUT UR4, UR7, 0x7ffffff0, URZ, 0xc0, !UPT ;  /* 0x7ffffff007047892 */ /* 0x000fe2000f8ec0ff */
[----:B------:R-:W-:-:S03]  /*01a0*/  MOV R4, 0x800000 ;  /* 0x0080000000047802 */ /* 0x000fc60000000f00 */
[----:B------:R-:W-:Y:S01]  /*01b0*/  UIADD3 UR5, UPT, UPT, -UR4, URZ, URZ ;  /* 0x000000ff04057290 */ /* 0x000fe2000fffe1ff */
[----:B-1----:R-:W-:-:S03]  /*01c0*/  IMAD.WIDE.U32 R6, R2, 0x4, R6 ;  /* 0x0000000402067825 */ /* 0x002fc600078e0006 */
[----:B------:R-:W-:-:S04]  /*01d0*/  IADD3 R10, P0, PT, R6, 0x20, RZ ;  /* 0x00000020060a7810 */ /* 0x000fc80007f1e0ff */
[----:B------:R-:W-:-:S09]  /*01e0*/  IADD3.X R7, PT, PT, RZ, R7, RZ, P0, !PT ;  /* 0x00000007ff077210 */ /* 0x000fd200007fe4ff */
.L_x_32:
[----:B------:R-:W-:-:S05]  /*01f0*/  MOV R6, R10 ;  /* 0x0000000a00067202 */ /* 0x000fca0000000f00 */
[----:B0-----:R-:W2:Y:S04]  /*0200*/  LDG.E R9, desc[UR8][R6.64+-0x20] ;  /* 0xffffe00806097981 */ /* 0x001ea8000c1e1900 */
[----:B------:R-:W2:Y:S04]  /*0210*/  LDG.E R10, desc[UR8][R6.64+-0x1c] ;  /* 0xffffe408060a7981 */ /* 0x000ea8000c1e1900 */
[----:B------:R-:W3:Y:S04]  /*0220*/  LDG.E R12, desc[UR8][R6.64+-0x18] ;  /* 0xffffe808060c7981 */ /* 0x000ee8000c1e1900 */
[----:B------:R-:W3:Y:S04]  /*0230*/  LDG.E R11, desc[UR8][R6.64+-0x14] ;  /* 0xffffec08060b7981 */ /* 0x000ee8000c1e1900 */
[----:B------:R-:W4:Y:S04]  /*0240*/  LDG.E R14, desc[UR8][R6.64+-0x10] ;  /* 0xfffff008060e7981 */ /* 0x000f28000c1e1900 */
        /* <DEDUP_REMOVED lines=13> */
[----:B--2---:R-:W-:Y:S02]  /*0320*/  FMNMX3 R9, R4, R9, R10, !PT ;  /* 0x0000000904097276 */ /* 0x004fe4000780000a */
[----:B------:R-:W-:-:S04]  /*0330*/  IADD3 R10, P0, PT, R6, 0x40, RZ ;  /* 0x00000040060a7810 */ /* 0x000fc80007f1e0ff */
[----:B0-----:R-:W-:Y:S02]  /*0340*/  IADD3.X R7, PT, PT, RZ, R7, RZ, P0, !PT ;  /* 0x00000007ff077210 */ /* 0x001fe400007fe4ff */
[----:B---3--:R-:W-:-:S04]  /*0350*/  FMNMX3 R9, R9, R12, R11, !PT ;  /* 0x0000000c09097276 */ /* 0x008fc8000780000b */
[----:B----4-:R-:W-:-:S04]  /*0360*/  FMNMX3 R9, R9, R14, R13, !PT ;  /* 0x0000000e09097276 */ /* 0x010fc8000780000d */
[----:B-----5:R-:W-:-:S04]  /*0370*/  FMNMX3 R9, R9, R16, R15, !PT ;  /* 0x0000001009097276 */ /* 0x020fc8000780000f */
[----:B------:R-:W-:-:S04]  /*0380*/  FMNMX3 R9, R9, R18, R17, !PT ;  /* 0x0000001209097276 */ /* 0x000fc80007800011 */
[----:B------:R-:W-:-:S04]  /*0390*/  FMNMX3 R9, R9, R20, R19, !PT ;  /* 0x0000001409097276 */ /* 0x000fc80007800013 */
[----:B------:R-:W-:-:S04]  /*03a0*/  FMNMX3 R9, R9, R22, R21, !PT ;  /* 0x0000001609097276 */ /* 0x000fc80007800015 */
[----:B------:R-:W-:Y:S01]  /*03b0*/  FMNMX3 R4, R9, R3, R8, !PT ;  /* 0x0000000309047276 */ /* 0x000fe20007800008 */
[----:B------:R-:W-:Y:S06]  /*03c0*/  BRA.U UP1, `(.L_x_32) ;  /* 0xfffffffd01887547 */ /* 0x000fec000b83ffff */
.L_x_31:
[----:B------:R-:W-:Y:S05]  /*03d0*/  BRA.U !UP0, `(.L_x_30) ;  /* 0x0000000108f07547 */ /* 0x000fea000b800000 */
[----:B------:R-:W1:Y:S01]  /*03e0*/  LDCU UR5, c[0x0][0x394] ;  /* 0x00007280ff0577ac */ /* 0x000e620008000800 */
[----:B------:R-:W-:Y:S02]  /*03f0*/  UISETP.GE.U32.AND UP0, UPT, UR6, 0x8, UPT ;  /* 0x000000080600788c */ /* 0x000fe4000bf06070 */
[----:B-1----:R-:W-:-:S04]  /*0400*/  ULOP3.LUT UR7, UR5, 0x7, URZ, 0xc0, !UPT ;  /* 0x0000000705077892 */ /* 0x002fc8000f8ec0ff */
[----:B------:R-:W-:-:S03]  /*0410*/  UISETP.NE.AND UP1, UPT, UR7, URZ, UPT ;  /* 0x000000ff0700728c */ /* 0x000fc6000bf25270 */
[----:B------:R-:W-:Y:S08]  /*0420*/  BRA.U !UP0, `(.L_x_33) ;  /* 0x0000000108547547 */ /* 0x000ff0000b800000 */
[----:B------:R-:W1:Y:S01]  /*0430*/  LDC.64 R8, c[0x0][0x388] ;  /* 0x0000e200ff087b82 */ /* 0x000e620000000a00 */
[----:B------:R-:W2:Y:S01]  /*0440*/  LDCU.64 UR10, c[0x0][0x388] ;  /* 0x00007100ff0a77ac */ /* 0x000ea20008000a00 */
[C---:B------:R-:W-:Y:S02]  /*0450*/  IADD3 R7, P0, PT, R2.reuse, UR4, RZ ;  /* 0x0000000402077c10 */ /* 0x040fe4000ff1e0ff */
[----:B------:R-:W-:Y:S02]  /*0460*/  IADD3 R3, PT, PT, R2, UR4, RZ ;  /* 0x0000000402037c10 */ /* 0x000fe4000fffe0ff */
[----:B------:R-:W-:Y:S02]  /*0470*/  IADD3.X R10, PT, PT, RZ, RZ, RZ, P0, !PT ;  /* 0x000000ffff0a7210 */ /* 0x000fe400007fe4ff */
[----:B--2---:R-:W-:-:S04]  /*0480*/  LEA R6, P0, R7, UR10, 0x2 ;  /* 0x0000000a07067c11 */ /* 0x004fc8000f8010ff */
[----:B------:R-:W-:Y:S01]  /*0490*/  LEA.HI.X R7, R7, UR11, R10, 0x2, P0 ;  /* 0x0000000b07077c11 */ /* 0x000fe200080f140a */
[----:B-1----:R-:W-:-:S04]  /*04a0*/  IMAD.WIDE.U32 R8, R3, 0x4, R8 ;  /* 0x0000000403087825 */ /* 0x002fc800078e0008 */
[----:B0-----:R-:W2:Y:S04]  /*04b0*/  LDG.E R3, desc[UR8][R6.64+0x4] ;  /* 0x0000040806037981 */ /* 0x001ea8000c1e1900 */
[----:B------:R-:W2:Y:S04]  /*04c0*/  LDG.E R9, desc[UR8][R8.64] ;  /* 0x0000000808097981 */ /* 0x000ea8000c1e1900 */
[----:B------:R-:W3:Y:S04]  /*04d0*/  LDG.E R10, desc[UR8][R6.64+0x8] ;  /* 0x00000808060a7981 */ /* 0x000ee8000c1e1900 */
[----:B------:R-:W3:Y:S04]  /*04e0*/  LDG.E R11, desc[UR8][R6.64+0xc] ;  /* 0x00000c08060b7981 */ /* 0x000ee8000c1e1900 */
[----:B------:R-:W4:Y:S04]  /*04f0*/  LDG.E R12, desc[UR8][R6.64+0x10] ;  /* 0x00001008060c7981 */ /* 0x000f28000c1e1900 */
[----:B------:R-:W4:Y:S04]  /*0500*/  LDG.E R13, desc[UR8][R6.64+0x14] ;  /* 0x00001408060d7981 */ /* 0x000f28000c1e1900 */
[----:B------:R-:W5:Y:S04]  /*0510*/  LDG.E R14, desc[UR8][R6.64+0x18] ;  /* 0x00001808060e7981 */ /* 0x000f68000c1e1900 */
[----:B------:R-:W5:Y:S01]  /*0520*/  LDG.E R15, desc[UR8][R6.64+0x1c] ;  /* 0x00001c08060f7981 */ /* 0x000f62000c1e1900 */
[----:B------:R-:W-:Y:S01]  /*0530*/  UIADD3 UR4, UPT, UPT, UR4, 0x8, URZ ;  /* 0x0000000804047890 */ /* 0x000fe2000fffe0ff */
[----:B--2---:R-:W-:-:S04]  /*0540*/  FMNMX3 R3, R4, R9, R3, !PT ;  /* 0x0000000904037276 */ /* 0x004fc80007800003 */
[----:B---3--:R-:W-:-:S04]  /*0550*/  FMNMX3 R3, R3, R10, R11, !PT ;  /* 0x0000000a03037276 */ /* 0x008fc8000780000b */
[----:B----4-:R-:W-:-:S04]  /*0560*/  FMNMX3 R3, R3, R12, R13, !PT ;  /* 0x0000000c03037276 */ /* 0x010fc8000780000d */
[----:B-----5:R-:W-:-:S07]  /*0570*/  FMNMX3 R4, R3, R14, R15, !PT ;  /* 0x0000000e03047276 */ /* 0x020fce000780000f */
.L_x_33:
[----:B------:R-:W-:Y:S05]  /*0580*/  BRA.U !UP1, `(.L_x_30) ;  /* 0x0000000109847547 */ /* 0x000fea000b800000 */
[----:B------:R-:W-:Y:S02]  /*0590*/  UISETP.GE.U32.AND UP0, UPT, UR7, 0x4, UPT ;  /* 0x000000040700788c */ /* 0x000fe4000bf06070 */
[----:B------:R-:W-:-:S04]  /*05a0*/  ULOP3.LUT UR5, UR5, 0x3, URZ, 0xc0, !UPT ;  /* 0x0000000305057892 */ /* 0x000fc8000f8ec0ff */
        /* <DEDUP_REMOVED lines=13> */
[----:B------:R-:W3:Y:S01]  /*0680*/  LDG.E R11, desc[UR8][R8.64+0xc] ;  /* 0x00000c08080b7981 */ /* 0x000ee2000c1e1900 */
[----:B------:R-:W-:Y:S01]  /*0690*/  UIADD3 UR4, UPT, UPT, UR4, 0x4, URZ ;  /* 0x0000000404047890 */ /* 0x000fe2000fffe0ff */
[----:B--2---:R-:W-:-:S04]  /*06a0*/  FMNMX3 R3, R4, R7, R3, !PT ;  /* 0x0000000704037276 */ /* 0x004fc80007800003 */
[----:B---3--:R-:W-:-:S07]  /*06b0*/  FMNMX3 R4, R3, R10, R11, !PT ;  /* 0x0000000a03047276 */ /* 0x008fce000780000b */
.L_x_34:
[----:B------:R-:W-:Y:S05]  /*06c0*/  BRA.U !UP1, `(.L_x_30) ;  /* 0x0000000109347547 */ /* 0x000fea000b800000 */
[----:B------:R-:W1:Y:S01]  /*06d0*/  LDC.64 R6, c[0x0][0x388] ;  /* 0x0000e200ff067b82 */ /* 0x000e620000000a00 */
[----:B------:R-:W-:Y:S01]  /*06e0*/  IADD3 R3, PT, PT, R2, UR4, RZ ;  /* 0x0000000402037c10 */ /* 0x000fe2000fffe0ff */
[----:B------:R-:W-:-:S04]  /*06f0*/  UIADD3 UR5, UPT, UPT, -UR5, URZ, URZ ;  /* 0x000000ff05057290 */ /* 0x000fc8000fffe1ff */
[----:B-1----:R-:W-:-:S05]  /*0700*/  IMAD.WIDE.U32 R2, R3, 0x4, R6 ;  /* 0x0000000403027825 */ /* 0x002fca00078e0006 */
[----:B------:R-:W-:-:S07]  /*0710*/  MOV R7, R3 ;  /* 0x0000000300077202 */ /* 0x000fce0000000f00 */
.L_x_35:
[----:B------:R-:W-:-:S06]  /*0720*/  MOV R3, R7 ;  /* 0x0000000700037202 */ /* 0x000fcc0000000f00 */
[----:B0-----:R0:W2:Y:S01]  /*0730*/  LDG.E R3, desc[UR8][R2.64] ;  /* 0x0000000802037981 */ /* 0x0010a2000c1e1900 */
[----:B------:R-:W-:-:S04]  /*0740*/  UIADD3 UR5, UPT, UPT, UR5, 0x1, URZ ;  /* 0x0000000105057890 */ /* 0x000fc8000fffe0ff */
[----:B------:R-:W-:Y:S01]  /*0750*/  UISETP.NE.AND UP0, UPT, UR5, URZ, UPT ;  /* 0x000000ff0500728c */ /* 0x000fe2000bf05270 */
[----:B0-----:R-:W-:-:S04]  /*0760*/  IADD3 R2, P0, PT, R2, 0x4, RZ ;  /* 0x0000000402027810 */ /* 0x001fc80007f1e0ff */
[----:B------:R-:W-:Y:S02]  /*0770*/  IADD3.X R7, PT, PT, RZ, R7, RZ, P0, !PT ;  /* 0x00000007ff077210 */ /* 0x000fe400007fe4ff */
[----:B--2---:R-:W-:Y:S02]  /*0780*/  FMNMX R4, R3, R4, !PT ;  /* 0x0000000403047209 */ /* 0x004fe40007800000 */
[----:B------:R-:W-:Y:S05]  /*0790*/  BRA.U UP0, `(.L_x_35) ;  /* 0xfffffffd00e07547 */ /* 0x000fea000b83ffff */
.L_x_30:
[----:B------:R-:W1:Y:S01]  /*07a0*/  LDCU UR6, c[0x0][0x394] ;  /* 0x00007280ff0677ac */ /* 0x000e620008000800 */
[----:B------:R-:W-:Y:S01]  /*07b0*/  MOV R7, RZ ;  /* 0x000000ff00077202 */ /* 0x000fe20000000f00 */
[----:B-1----:R-:W-:-:S09]  /*07c0*/  UISETP.GE.AND UP0, UPT, UR6, 0x1, UPT ;  /* 0x000000010600788c */ /* 0x002fd2000bf06270 */
[----:B------:R-:W-:Y:S05]  /*07d0*/  BRA.U !UP0, `(.L_x_36) ;  /* 0x0000000d08487547 */ /* 0x000fea000b800000 */
[----:B------:R-:W-:Y:S01]  /*07e0*/  UISETP.GE.U32.AND UP1, UPT, UR6, 0x8, UPT ;  /* 0x000000080600788c */ /* 0x000fe2000bf26070 */
[----:B------:R-:W-:Y:S01]  /*07f0*/  HFMA2 R7, -RZ, RZ, 0, 0 ;  /* 0x00000000ff077431 */ /* 0x000fe200000001ff */
[----:B------:R-:W-:Y:S02]  /*0800*/  ULOP3.LUT UR7, UR6, 0x7, URZ, 0xc0, !UPT ;  /* 0x0000000706077892 */ /* 0x000fe4000f8ec0ff */
[----:B------:R-:W-:Y:S01]  /*0810*/  IMAD R6, R5, UR6, RZ ;  /* 0x0000000605067c24 */ /* 0x000fe2000f8e02ff */
[----:B------:R-:W-:Y:S01]  /*0820*/  UMOV UR4, URZ ;  /* 0x000000ff00047c82 */ /* 0x000fe20008000000 */
[----:B------:R-:W-:-:S03]  /*0830*/  UISETP.NE.AND UP0, UPT, UR7, URZ, UPT ;  /* 0x000000ff0700728c */ /* 0x000fc6000bf05270 */
[----:B------:R-:W-:Y:S08]  /*0840*/  BRA.U !UP1, `(.L_x_37) ;  /* 0x00000005097c7547 */ /* 0x000ff0000b800000 */
[----:B------:R-:W1:Y:S01]  /*0850*/  LDC.64 R2, c[0x0][0x388] ;  /* 0x0000e200ff027b82 */ /* 0x000e620000000a00 */
[----:B------:R-:W-:Y:S01]  /*0860*/  ULOP3.LUT UR4, UR6, 0x7ffffff8, URZ, 0xc0, !UPT ;  /* 0x7ffffff806047892 */ /* 0x000fe2000f8ec0ff */
[----:B------:R-:W-:-:S03]  /*0870*/  MOV R7, RZ ;  /* 0x000000ff00077202 */ /* 0x000fc60000000f00 */
[----:B------:R-:W-:Y:S01]  /*0880*/  UIADD3 UR5, UPT, UPT, -UR4, URZ, URZ ;  /* 0x000000ff04057290 */ /* 0x000fe2000fffe1ff */
[----:B-1----:R-:W-:-:S03]  /*0890*/  IMAD.WIDE.U32 R2, R6, 0x4, R2 ;  /* 0x0000000406027825 */ /* 0x002fc600078e0002 */
[----:B------:R-:W-:-:S04]  /*08a0*/  IADD3 R8, P0, PT, R2, 0x10, RZ ;  /* 0x0000001002087810 */ /* 0x000fc80007f1e0ff */
[----:B------:R-:W-:-:S09]  /*08b0*/  IADD3.X R3, PT, PT, RZ, R3, RZ, P0, !PT ;  /* 0x00000003ff037210 */ /* 0x000fd200007fe4ff */
.L_x_38:
[----:B------:R-:W-:-:S05]  /*08c0*/  MOV R2, R8 ;  /* 0x0000000800027202 */ /* 0x000fca0000000f00 */
        /* <DEDUP_REMOVED lines=8> */
[----:B------:R-:W-:Y:S01]  /*0950*/  HFMA2 R16, -RZ, RZ, 0.96630859375, -0.0022525787353515625 ;  /* 0x3bbb989dff107431 */ /* 0x000fe200000001ff */
[----:B------:R-:W-:Y:S01]  /*0960*/  MOV R13, 0x437c0000 ;  /* 0x437c0000000d7802 */ /* 0x000fe20000000f00 */
[----:B------:R-:W-:-:S04]  /*0970*/  UIADD3 UR5, UPT, UPT, UR5, 0x8, URZ ;  /* 0x0000000805057890 */ /* 0x000fc8000fffe0ff */
[----:B------:R-:W-:Y:S01]  /*0980*/  UISETP.NE.AND UP1, UPT, UR5, URZ, UPT ;  /* 0x000000ff0500728c */ /* 0x000fe2000bf25270 */
[--C-:B--2---:R-:W-:Y:S01]  /*0990*/  FADD R11, R11, -R4.reuse ;  /* 0x800000040b0b7221 */ /* 0x104fe20000000000 */
[----:B---3--:R-:W-:-:S03]  /*09a0*/  FADD R9, R9, -R4 ;  /* 0x8000000409097221 */ /* 0x008fc60000000000 */
[-C--:B------:R-:W-:Y:S01]  /*09b0*/  FFMA.SAT R12, R11, R16.reuse, 0.5 ;  /* 0x3f0000000b0c7423 */ /* 0x080fe20000002010 */
[----:B------:R-:W-:-:S03]  /*09c0*/  FFMA.SAT R10, R9, R16, 0.5 ;  /* 0x3f000000090a7423 */ /* 0x000fc60000002010 */
[-C--:B------:R-:W-:Y:S01]  /*09d0*/  FFMA.RM R12, R12, R13.reuse, 12582913 ;  /* 0x4b4000010c0c7423 */ /* 0x080fe2000000400d */
[--C-:B----4-:R-:W-:Y:S01]  /*09e0*/  FADD R25, R25, -R4.reuse ;  /* 0x8000000419197221 */ /* 0x110fe20000000000 */
[-C--:B------:R-:W-:Y:S02]  /*09f0*/  FFMA.RM R10, R10, R13.reuse, 12582913 ;  /* 0x4b4000010a0a7423 */ /* 0x080fe4000000400d */
[----:B------:R-:W-:Y:S01]  /*0a00*/  FADD R8, R12, -12583039 ;  /* 0xcb40007f0c087421 */ /* 0x000fe20000000000 */
[----:B-----5:R-:W-:Y:S01]  /*0a10*/  FADD R23, R23, -R4 ;  /* 0x8000000417177221 */ /* 0x020fe20000000000 */
[-C--:B------:R-:W-:Y:S01]  /*0a20*/  FFMA.SAT R18, R25, R16.reuse, 0.5 ;  /* 0x3f00000019127423 */ /* 0x080fe20000002010 */
[----:B------:R-:W-:Y:S01]  /*0a30*/  FADD R14, R10, -12583039 ;  /* 0xcb40007f0a0e7421 */ /* 0x000fe20000000000 */
[----:B------:R-:W-:Y:S01]  /*0a40*/  FFMA R8, R11, 1.4426950216293334961, -R8 ;  /* 0x3fb8aa3b0b087823 */ /* 0x000fe20000000808 */
[-C--:B------:R-:W-:Y:S01]  /*0a50*/  FFMA.SAT R20, R23, R16.reuse, 0.5 ;  /* 0x3f00000017147423 */ /* 0x080fe20000002010 */
[----:B------:R-:W-:Y:S01]  /*0a60*/  FADD R27, R15, -R4 ;  /* 0x800000040f1b7221 */ /* 0x000fe20000000000 */
[----:B------:R-:W-:Y:S01]  /*0a70*/  FFMA R14, R9, 1.4426950216293334961, -R14 ;  /* 0x3fb8aa3b090e7823 */ /* 0x000fe2000000080e */
[----:B------:R-:W-:Y:S01]  /*0a80*/  FFMA R8, R11, 1.925963033500011079e-08, R8 ;  /* 0x32a570600b087823 */ /* 0x000fe20000000008 */
[-C--:B------:R-:W-:Y:S01]  /*0a90*/  FFMA.RM R11, R18, R13.reuse, 12582913 ;  /* 0x4b400001120b7423 */ /* 0x080fe2000000400d */
[-C--:B------:R-:W-:Y:S01]  /*0aa0*/  FFMA.SAT R26, R27, R16.reuse, 0.5 ;  /* 0x3f0000001b1a7423 */ /* 0x080fe20000002010 */
[----:B------:R-:W-:Y:S01]  /*0ab0*/  FFMA R22, R9, 1.925963033500011079e-08, R14 ;  /* 0x32a5706009167823 */ /* 0x000fe2000000000e */
[-C--:B------:R-:W-:Y:S01]  /*0ac0*/  FFMA.RM R9, R20, R13.reuse, 12582913 ;  /* 0x4b40000114097423 */ /* 0x080fe2000000400d */
[----:B------:R-:W-:Y:S01]  /*0ad0*/  FADD R14, R11, -12583039 ;  /* 0xcb40007f0b0e7421 */ /* 0x000fe20000000000 */
[----:B------:R-:W-:Y:S01]  /*0ae0*/  FADD R21, R21, -R4 ;  /* 0x8000000415157221 */ /* 0x000fe20000000000 */
[----:B------:R-:W0:Y:S01]  /*0af0*/  MUFU.EX2 R8, R8 ;  /* 0x0000000800087308 */ /* 0x000e220000000800 */
[----:B------:R-:W-:Y:S01]  /*0b00*/  FADD R20, R9, -12583039 ;  /* 0xcb40007f09147421 */ /* 0x000fe20000000000 */
[----:B------:R-:W-:Y:S01]  /*0b10*/  FFMA R18, R25, 1.4426950216293334961, -R14 ;  /* 0x3fb8aa3b19127823 */ /* 0x000fe2000000080e */
[-C--:B------:R-:W-:Y:S01]  /*0b20*/  FFMA.RM R14, R26, R13.reuse, 12582913 ;  /* 0x4b4000011a0e7423 */ /* 0x080fe2000000400d */
[----:B------:R-:W-:Y:S01]  /*0b30*/  FADD R19, R19, -R4 ;  /* 0x8000000413137221 */ /* 0x000fe20000000000 */
[----:B------:R-:W-:Y:S01]  /*0b40*/  FFMA R24, R23, 1.4426950216293334961, -R20 ;  /* 0x3fb8aa3b17187823 */ /* 0x000fe20000000814 */
[----:B------:R-:W-:Y:S01]  /*0b50*/  FFMA R20, R25, 1.925963033500011079e-08, R18 ;  /* 0x32a5706019147823 */ /* 0x000fe20000000012 */
[-C--:B------:R-:W-:Y:S01]  /*0b60*/  FFMA.SAT R18, R21, R16.reuse, 0.5 ;  /* 0x3f00000015127423 */ /* 0x080fe20000002010 */
[----:B------:R-:W-:Y:S01]  /*0b70*/  FADD R17, R17, -R4 ;  /* 0x8000000411117221 */ /* 0x000fe20000000000 */
[----:B------:R-:W-:Y:S01]  /*0b80*/  FFMA R23, R23, 1.925963033500011079e-08, R24 ;  /* 0x32a5706017177823 */ /* 0x000fe20000000018 */
[----:B------:R-:W-:Y:S01]  /*0b90*/  FADD R24, R14, -12583039 ;  /* 0xcb40007f0e187421 */ /* 0x000fe20000000000 */
[----:B------:R-:W-:Y:S01]  /*0ba0*/  FFMA.RM R18, R18, R13, 12582913 ;  /* 0x4b40000112127423 */ /* 0x000fe2000000400d */
[----:B------:R-:W1:Y:S01]  /*0bb0*/  MUFU.EX2 R15, R22 ;  /* 0x00000016000f7308 */ /* 0x000e620000000800 */
[----:B------:R-:W-:Y:S01]  /*0bc0*/  FFMA.SAT R28, R17, R16, 0.5 ;  /* 0x3f000000111c7423 */ /* 0x000fe20000002010 */
[----:B------:R-:W-:Y:S01]  /*0bd0*/  FFMA R24, R27, 1.4426950216293334961, -R24 ;  /* 0x3fb8aa3b1b187823 */ /* 0x000fe20000000818 */
[C---:B------:R-:W-:Y:S01]  /*0be0*/  FADD R26, R18.reuse, -12583039 ;  /* 0xcb40007f121a7421 */ /* 0x040fe20000000000 */
[----:B------:R-:W-:-:S02]  /*0bf0*/  SHF.L.U32 R18, R18, 0x17, RZ ;  /* 0x0000001712127819 */ /* 0x000fc400000006ff */
[----:B------:R-:W-:Y:S01]  /*0c00*/  FFMA R27, R27, 1.925963033500011079e-08, R24 ;  /* 0x32a570601b1b7823 */ /* 0x000fe20000000018 */
[----:B------:R-:W-:Y:S01]  /*0c10*/  FFMA R24, R21, 1.4426950216293334961, -R26 ;  /* 0x3fb8aa3b15187823 */ /* 0x000fe2000000081a */
[----:B------:R-:W-:Y:S01]  /*0c20*/  FFMA.SAT R26, R19, R16, 0.5 ;  /* 0x3f000000131a7423 */ /* 0x000fe20000002010 */
[----:B------:R-:W2:Y:S02]  /*0c30*/  MUFU.EX2 R20, R20 ;  /* 0x0000001400147308 */ /* 0x000ea40000000800 */
[----:B------:R-:W-:Y:S01]  /*0c40*/  FFMA R24, R21, 1.925963033500011079e-08, R24 ;  /* 0x32a5706015187823 */ /* 0x000fe20000000018 */
[-C--:B------:R-:W-:Y:S01]  /*0c50*/  FFMA.RM R16, R26, R13.reuse, 12582913 ;  /* 0x4b4000011a107423 */ /* 0x080fe2000000400d */
[----:B------:R-:W-:Y:S01]  /*0c60*/  SHF.L.U32 R26, R12, 0x17, RZ ;  /* 0x000000170c1a7819 */ /* 0x000fe200000006ff */
[----:B------:R-:W-:Y:S02]  /*0c70*/  FFMA.RM R13, R28, R13, 12582913 ;  /* 0x4b4000011c0d7423 */ /* 0x000fe4000000400d */
[----:B------:R-:W-:Y:S01]  /*0c80*/  FADD R28, R16, -12583039 ;  /* 0xcb40007f101c7421 */ /* 0x000fe20000000000 */
[----:B------:R3:W4:Y:S01]  /*0c90*/  MUFU.EX2 R22, R23 ;  /* 0x0000001700167308 */ /* 0x0007220000000800 */
[----:B0-----:R-:W-:Y:S01]  /*0ca0*/  FFMA R8, R26, R8, R7 ;  /* 0x000000081a087223 */ /* 0x001fe20000000007 */
[----:B------:R-:W-:Y:S01]  /*0cb0*/  FADD R26, R13, -12583039 ;  /* 0xcb40007f0d1a7421 */ /* 0x000fe20000000000 */
[----:B------:R-:W-:-:S03]  /*0cc0*/  FFMA R28, R19, 1.4426950216293334961, -R28 ;  /* 0x3fb8aa3b131c7823 */ /* 0x000fc6000000081c */
[----:B------:R-:W-:Y:S01]  /*0cd0*/  FFMA R26, R17, 1.4426950216293334961, -R26 ;  /* 0x3fb8aa3b111a7823 */ /* 0x000fe2000000081a */
[----:B------:R-:W-:Y:S01]  /*0ce0*/  FFMA R7, R19, 1.925963033500011079e-08, R28 ;  /* 0x32a5706013077823 */ /* 0x000fe2000000001c */
[----:B------:R-:W0:Y:S01]  /*0cf0*/  MUFU.EX2 R21, R27 ;  /* 0x0000001b00157308 */ /* 0x000e220000000800 */
[----:B---3--:R-:W-:Y:S01]  /*0d00*/  IMAD.SHL.U32 R23, R10, 0x800000, RZ ;  /* 0x008000000a177824 */ /* 0x008fe200078e00ff */
[----:B------:R-:W-:Y:S01]  /*0d10*/  SHF.L.U32 R10, R11, 0x17, RZ ;  /* 0x000000170b0a7819 */ /* 0x000fe200000006ff */
[----:B------:R-:W-:Y:S01]  /*0d20*/  FFMA R26, R17, 1.925963033500011079e-08, R26 ;  /* 0x32a57060111a7823 */ /* 0x000fe2000000001a */
[----:B------:R-:W-:Y:S01]  /*0d30*/  SHF.L.U32 R11, R16, 0x17, RZ ;  /* 0x00000017100b7819 */ /* 0x000fe200000006ff */
[----:B-1----:R-:W-:Y:S01]  /*0d40*/  FFMA R15, R23, R15, R8 ;  /* 0x0000000f170f7223 */ /* 0x002fe20000000008 */
[----:B------:R-:W-:Y:S02]  /*0d50*/  SHF.L.U32 R8, R9, 0x17, RZ ;  /* 0x0000001709087819 */ /* 0x000fe400000006ff */
[----:B------:R-:W1:Y:S01]  /*0d60*/  MUFU.EX2 R12, R24 ;  /* 0x00000018000c7308 */ /* 0x000e620000000800 */
[----:B--2---:R-:W-:Y:S01]  /*0d70*/  FFMA R15, R10, R20, R15 ;  /* 0x000000140a0f7223 */ /* 0x004fe2000000000f */
[----:B------:R-:W-:-:S03]  /*0d80*/  SHF.L.U32 R9, R14, 0x17, RZ ;  /* 0x000000170e097819 */ /* 0x000fc600000006ff */
[----:B----4-:R-:W-:-:S03]  /*0d90*/  FFMA R8, R8, R22, R15 ;  /* 0x0000001608087223 */ /* 0x010fc6000000000f */
[----:B------:R-:W2:Y:S01]  /*0da0*/  MUFU.EX2 R7, R7 ;  /* 0x0000000700077308 */ /* 0x000ea20000000800 */
[----:B0-----:R-:W-:Y:S01]  /*0db0*/  FFMA R9, R9, R21, R8 ;  /* 0x0000001509097223 */ /* 0x001fe20000000008 */
[----:B------:R-:W-:Y:S02]  /*0dc0*/  IADD3 R8, P0, PT, R2, 0x20, RZ ;  /* 0x0000002002087810 */ /* 0x000fe40007f1e0ff */
[----:B------:R-:W-:Y:S02]  /*0dd0*/  SHF.L.U32 R2, R13, 0x17, RZ ;  /* 0x000000170d027819 */ /* 0x000fe400000006ff */
[----:B------:R-:W-:Y:S02]  /*0de0*/  IADD3.X R3, PT, PT, RZ, R3, RZ, P0, !PT ;  /* 0x00000003ff037210 */ /* 0x000fe400007fe4ff */
[----:B------:R-:W0:Y:S01]  /*0df0*/  MUFU.EX2 R26, R26 ;  /* 0x0000001a001a7308 */ /* 0x000e220000000800 */
[----:B-1----:R-:W-:-:S04]  /*0e00*/  FFMA R12, R18, R12, R9 ;  /* 0x0000000c120c7223 */ /* 0x002fc80000000009 */
[----:B--2---:R-:W-:-:S04]  /*0e10*/  FFMA R7, R11, R7, R12 ;  /* 0x000000070b077223 */ /* 0x004fc8000000000c */
[----:B0-----:R-:W-:Y:S01]  /*0e20*/  FFMA R7, R2, R26, R7 ;  /* 0x0000001a02077223 */ /* 0x001fe20000000007 */
[----:B------:R-:W-:Y:S06]  /*0e30*/  BRA.U UP1, `(.L_x_38) ;  /* 0xfffffff901a07547 */ /* 0x000fec000b83ffff */
.L_x_37:
        /* <DEDUP_REMOVED lines=8> */
[----:B------:R-:W-:-:S03]  /*0ec0*/  IADD3 R2, P0, PT, R6, UR4, RZ ;  /* 0x0000000406027c10 */ /* 0x000fc6000ff1e0ff */
[----:B-1----:R-:W-:Y:S01]  /*0ed0*/  IMAD.WIDE.U32 R8, R3, 0x4, R8 ;  /* 0x0000000403087825 */ /* 0x002fe200078e0008 */
[----:B------:R-:W-:Y:S02]  /*0ee0*/  IADD3.X R3, PT, PT, RZ, RZ, RZ, P0, !PT ;  /* 0x000000ffff037210 */ /* 0x000fe400007fe4ff */
[----:B--2---:R-:W-:-:S03]  /*0ef0*/  LEA R10, P0, R2, UR12, 0x2 ;  /* 0x0000000c020a7c11 */ /* 0x004fc6000f8010ff */
[----:B0-----:R-:W2:Y:S01]  /*0f00*/  LDG.E R9, desc[UR8][R8.64] ;  /* 0x0000000808097981 */ /* 0x001ea2000c1e1900 */
[----:B------:R-:W-:-:S05]  /*0f10*/  LEA.HI.X R11, R2, UR13, R3, 0x2, P0 ;  /* 0x0000000d020b7c11 */ /* 0x000fca00080f1403 */
[----:B------:R-:W3:Y:S04]  /*0f20*/  LDG.E R3, desc[UR8][R10.64+0x4] ;  /* 0x000004080a037981 */ /* 0x000ee8000c1e1900 */
[----:B------:R-:W4:Y:S04]  /*0f30*/  LDG.E R13, desc[UR8][R10.64+0x8] ;  /* 0x000008080a0d7981 */ /* 0x000f28000c1e1900 */
[----:B------:R-:W5:Y:S01]  /*0f40*/  LDG.E R15, desc[UR8][R10.64+0xc] ;  /* 0x00000c080a0f7981 */ /* 0x000f62000c1e1900 */
[----:B------:R-:W-:Y:S01]  /*0f50*/  HFMA2 R16, -RZ, RZ, 0.96630859375, -0.0022525787353515625 ;  /* 0x3bbb989dff107431 */ /* 0x000fe200000001ff */
[----:B------:R-:W-:Y:S01]  /*0f60*/  MOV R17, 0x437c0000 ;  /* 0x437c000000117802 */ /* 0x000fe20000000f00 */
[----:B------:R-:W-:Y:S01]  /*0f70*/  UIADD3 UR4, UPT, UPT, UR4, 0x4, URZ ;  /* 0x0000000404047890 */ /* 0x000fe2000fffe0ff */
[----:B--2---:R-:W-:-:S04]  /*0f80*/  FADD R12, R9, -R4 ;  /* 0x80000004090c7221 */ /* 0x004fc80000000000 */
[----:B------:R-:W-:Y:S01]  /*0f90*/  FFMA.SAT R2, R12, R16, 0.5 ;  /* 0x3f0000000c027423 */ /* 0x000fe20000002010 */
[----:B---3--:R-:W-:-:S03]  /*0fa0*/  FADD R14, R3, -R4 ;  /* 0x80000004030e7221 */ /* 0x008fc60000000000 */
[-C--:B------:R-:W-:Y:S01]  /*0fb0*/  FFMA.RM R2, R2, R17.reuse, 12582913 ;  /* 0x4b40000102027423 */ /* 0x080fe20000004011 */
[-C--:B------:R-:W-:Y:S01]  /*0fc0*/  FFMA.SAT R8, R14, R16.reuse, 0.5 ;  /* 0x3f0000000e087423 */ /* 0x080fe20000002010 */
[--C-:B----4-:R-:W-:Y:S02]  /*0fd0*/  FADD R9, R13, -R4.reuse ;  /* 0x800000040d097221 */ /* 0x110fe40000000000 */
[C---:B------:R-:W-:Y:S01]  /*0fe0*/  FADD R3, R2.reuse, -12583039 ;  /* 0xcb40007f02037421 */ /* 0x040fe20000000000 */
[----:B------:R-:W-:Y:S01]  /*0ff0*/  SHF.L.U32 R2, R2, 0x17, RZ ;  /* 0x0000001702027819 */ /* 0x000fe200000006ff */
[----:B-----5:R-:W-:Y:S02]  /*1000*/  FADD R15, R15, -R4 ;  /* 0x800000040f0f7221 */ /* 0x020fe40000000000 */
[----:B------:R-:W-:Y:S01]  /*1010*/  FFMA R13, R12, 1.4426950216293334961, -R3 ;  /* 0x3fb8aa3b0c0d7823 */ /* 0x000fe20000000803 */
[----:B------:R-:W-:Y:S01]  /*1020*/  FFMA.RM R3, R8, R17, 12582913 ;  /* 0x4b40000108037423 */ /* 0x000fe20000004011 */
[----:B------:R-:W-:-:S02]  /*1030*/  FFMA.SAT R8, R9, R16, 0.5 ;  /* 0x3f00000009087423 */ /* 0x000fc40000002010 */
[----:B------:R-:W-:Y:S01]  /*1040*/  FFMA R10, R12, 1.925963033500011079e-08, R13 ;  /* 0x32a570600c0a7823 */ /* 0x000fe2000000000d */
[----:B------:R-:W-:Y:S01]  /*1050*/  FADD R11, R3, -12583039 ;  /* 0xcb40007f030b7421 */ /* 0x000fe20000000000 */
[-C--:B------:R-:W-:Y:S01]  /*1060*/  FFMA.RM R8, R8, R17.reuse, 12582913 ;  /* 0x4b40000108087423 */ /* 0x080fe20000004011 */
[----:B------:R-:W-:Y:S01]  /*1070*/  FFMA.SAT R13, R15, R16, 0.5 ;  /* 0x3f0000000f0d7423 */ /* 0x000fe20000002010 */
[----:B------:R-:W-:Y:S01]  /*1080*/  SHF.L.U32 R3, R3, 0x17, RZ ;  /* 0x0000001703037819 */ /* 0x000fe200000006ff */
[----:B------:R-:W-:Y:S01]  /*1090*/  FFMA R11, R14, 1.4426950216293334961, -R11 ;  /* 0x3fb8aa3b0e0b7823 */ /* 0x000fe2000000080b */
[----:B------:R-:W-:Y:S01]  /*10a0*/  FADD R12, R8, -12583039 ;  /* 0xcb40007f080c7421 */ /* 0x000fe20000000000 */
[----:B------:R-:W-:Y:S01]  /*10b0*/  FFMA.RM R13, R13, R17, 12582913 ;  /* 0x4b4000010d0d7423 */ /* 0x000fe20000004011 */
[----:B------:R-:W0:Y:S01]  /*10c0*/  MUFU.EX2 R10, R10 ;  /* 0x0000000a000a7308 */ /* 0x000e220000000800 */
[----:B------:R-:W-:Y:S01]  /*10d0*/  FFMA R11, R14, 1.925963033500011079e-08, R11 ;  /* 0x32a570600e0b7823 */ /* 0x000fe2000000000b */
[----:B------:R-:W-:Y:S01]  /*10e0*/  FFMA R12, R9, 1.4426950216293334961, -R12 ;  /* 0x3fb8aa3b090c7823 */ /* 0x000fe2000000080c */
[----:B------:R-:W-:-:S03]  /*10f0*/  FADD R14, R13, -12583039 ;  /* 0xcb40007f0d0e7421 */ /* 0x000fc60000000000 */
[----:B------:R-:W-:Y:S01]  /*1100*/  FFMA R12, R9, 1.925963033500011079e-08, R12 ;  /* 0x32a57060090c7823 */ /* 0x000fe2000000000c */
[C---:B------:R-:W-:Y:S01]  /*1110*/  FFMA R14, R15.reuse, 1.4426950216293334961, -R14 ;  /* 0x3fb8aa3b0f0e7823 */ /* 0x040fe2000000080e */
[----:B------:R-:W1:Y:S03]  /*1120*/  MUFU.EX2 R11, R11 ;  /* 0x0000000b000b7308 */ /* 0x000e660000000800 */
[----:B------:R-:W-:-:S05]  /*1130*/  FFMA R14, R15, 1.925963033500011079e-08, R14 ;  /* 0x32a570600f0e7823 */ /* 0x000fca000000000e */
[----:B------:R-:W2:Y:S01]  /*1140*/  MUFU.EX2 R12, R12 ;  /* 0x0000000c000c7308 */ /* 0x000ea20000000800 */
[----:B0-----:R-:W-:Y:S01]  /*1150*/  FFMA R2, R2, R10, R7 ;  /* 0x0000000a02027223 */ /* 0x001fe20000000007 */
[----:B------:R-:W-:Y:S02]  /*1160*/  SHF.L.U32 R7, R8, 0x17, RZ ;  /* 0x0000001708077819 */ /* 0x000fe400000006ff */
[----:B------:R-:W-:-:S04]  /*1170*/  SHF.L.U32 R8, R13, 0x17, RZ ;  /* 0x000000170d087819 */ /* 0x000fc800000006ff */
[----:B------:R-:W0:Y:S01]  /*1180*/  MUFU.EX2 R14, R14 ;  /* 0x0000000e000e7308 */ /* 0x000e220000000800 */
[----:B-1----:R-:W-:-:S04]  /*1190*/  FFMA R2, R3, R11, R2 ;  /* 0x0000000b03027223 */ /* 0x002fc80000000002 */
[----:B--2---:R-:W-:-:S04]  /*11a0*/  FFMA R7, R7, R12, R2 ;  /* 0x0000000c07077223 */ /* 0x004fc80000000002 */
[----:B0-----:R-:W-:-:S07]  /*11b0*/  FFMA R7, R8, R14, R7 ;  /* 0x0000000e08077223 */ /* 0x001fce0000000007 */
.L_x_39:
[----:B------:R-:W-:Y:S05]  /*11c0*/  BRA.U !UP1, `(.L_x_36) ;  /* 0x0000000109cc7547 */ /* 0x000fea000b800000 */
[----:B------:R-:W-:Y:S02]  /*11d0*/  UISETP.NE.AND UP0, UPT, UR10, 0x1, UPT ;  /* 0x000000010a00788c */ /* 0x000fe4000bf05270 */
[----:B------:R-:W-:-:S04]  /*11e0*/  ULOP3.LUT UR5, UR6, 0x1, URZ, 0xc0, !UPT ;  /* 0x0000000106057892 */ /* 0x000fc8000f8ec0ff */
[----:B------:R-:W-:-:S03]  /*11f0*/  UISETP.NE.U32.AND UP1, UPT, UR5, 0x1, UPT ;  /* 0x000000010500788c */ /* 0x000fc6000bf25070 */
[----:B------:R-:W-:Y:S08]  /*1200*/  BRA.U !UP0, `(.L_x_40) ;  /* 0x00000001087c7547 */ /* 0x000ff0000b800000 */
[----:B------:R-:W1:Y:S01]  /*1210*/  LDC.64 R2, c[0x0][0x388] ;  /* 0x0000e200ff027b82 */ /* 0x000e620000000a00 */
[----:B------:R-:W2:Y:S01]  /*1220*/  LDCU.64 UR10, c[0x0][0x388] ;  /* 0x00007100ff0a77ac */ /* 0x000ea20008000a00 */
[C---:B------:R-:W-:Y:S01]  /*1230*/  VIADD R9, R6.reuse, UR4 ;  /* 0x0000000406097c36 */ /* 0x040fe20008000000 */
[----:B------:R-:W-:-:S03]  /*1240*/  IADD3 R10, P0, PT, R6, UR4, RZ ;  /* 0x00000004060a7c10 */ /* 0x000fc6000ff1e0ff */
[----:B-1----:R-:W-:Y:S01]  /*1250*/  IMAD.WIDE.U32 R2, R9, 0x4, R2 ;  /* 0x0000000409027825 */ /* 0x002fe200078e0002 */
[----:B------:R-:W-:Y:S02]  /*1260*/  IADD3.X R9, PT, PT, RZ, RZ, RZ, P0, !PT ;  /* 0x000000ffff097210 */ /* 0x000fe400007fe4ff */
[----:B--2---:R-:W-:-:S03]  /*1270*/  LEA R8, P0, R10, UR10, 0x2 ;  /* 0x0000000a0a087c11 */ /* 0x004fc6000f8010ff */
[----:B0-----:R-:W2:Y:S01]  /*1280*/  LDG.E R3, desc[UR8][R2.64] ;  /* 0x0000000802037981 */ /* 0x001ea2000c1e1900 */
[----:B------:R-:W-:-:S06]  /*1290*/  LEA.HI.X R9, R10, UR11, R9, 0x2, P0 ;  /* 0x0000000b0a097c11 */ /* 0x000fcc00080f1409 */
[----:B------:R-:W3:Y:S01]  /*12a0*/  LDG.E R9, desc[UR8][R8.64+0x4] ;  /* 0x0000040808097981 */ /* 0x000ee2000c1e1900 */
[----:B------:R-:W-:Y:S01]  /*12b0*/  HFMA2 R11, -RZ, RZ, 0.96630859375, -0.0022525787353515625 ;  /* 0x3bbb989dff0b7431 */ /* 0x000fe200000001ff */
[----:B------:R-:W-:Y:S01]  /*12c0*/  MOV R13, 0x437c0000 ;  /* 0x437c0000000d7802 */ /* 0x000fe20000000f00 */
[----:B------:R-:W-:Y:S01]  /*12d0*/  UIADD3 UR4, UPT, UPT, UR4, 0x2, URZ ;  /* 0x0000000204047890 */ /* 0x000fe2000fffe0ff */
[----:B--2---:R-:W-:-:S04]  /*12e0*/  FADD R10, R3, -R4 ;  /* 0x80000004030a7221 */ /* 0x004fc80000000000 */
[----:B------:R-:W-:Y:S01]  /*12f0*/  FFMA.SAT R12, R10, R11, 0.5 ;  /* 0x3f0000000a0c7423 */ /* 0x000fe2000000200b */
[----:B---3--:R-:W-:-:S03]  /*1300*/  FADD R14, R9, -R4 ;  /* 0x80000004090e7221 */ /* 0x008fc60000000000 */
[----:B------:R-:W-:Y:S01]  /*1310*/  FFMA.RM R12, R12, R13, 12582913 ;  /* 0x4b4000010c0c7423 */ /* 0x000fe2000000400d */
[----:B------:R-:W-:-:S03]  /*1320*/  FFMA.SAT R16, R14, R11, 0.5 ;  /* 0x3f0000000e107423 */ /* 0x000fc6000000200b */
[C---:B------:R-:W-:Y:S01]  /*1330*/  FADD R15, R12.reuse, -12583039 ;  /* 0xcb40007f0c0f7421 */ /* 0x040fe20000000000 */
[----:B------:R-:W-:Y:S01]  /*1340*/  SHF.L.U32 R12, R12, 0x17, RZ ;  /* 0x000000170c0c7819 */ /* 0x000fe200000006ff */
[----:B------:R-:W-:Y:S02]  /*1350*/  FFMA.RM R16, R16, R13, 12582913 ;  /* 0x4b40000110107423 */ /* 0x000fe4000000400d */
[----:B------:R-:W-:Y:S02]  /*1360*/  FFMA R15, R10, 1.4426950216293334961, -R15 ;  /* 0x3fb8aa3b0a0f7823 */ /* 0x000fe4000000080f */
[----:B------:R-:W-:Y:S02]  /*1370*/  FADD R3, R16, -12583039 ;  /* 0xcb40007f10037421 */ /* 0x000fe40000000000 */
[----:B------:R-:W-:Y:S01]  /*1380*/  FFMA R15, R10, 1.925963033500011079e-08, R15 ;  /* 0x32a570600a0f7823 */ /* 0x000fe2000000000f */
[----:B------:R-:W-:Y:S01]  /*1390*/  SHF.L.U32 R16, R16, 0x17, RZ ;  /* 0x0000001710107819 */ /* 0x000fe200000006ff */
[----:B------:R-:W-:-:S04]  /*13a0*/  FFMA R3, R14, 1.4426950216293334961, -R3 ;  /* 0x3fb8aa3b0e037823 */ /* 0x000fc80000000803 */
[----:B------:R-:W0:Y:S01]  /*13b0*/  MUFU.EX2 R15, R15 ;  /* 0x0000000f000f7308 */ /* 0x000e220000000800 */
[----:B------:R-:W-:-:S07]  /*13c0*/  FFMA R3, R14, 1.925963033500011079e-08, R3 ;  /* 0x32a570600e037823 */ /* 0x000fce0000000003 */
[----:B------:R-:W1:Y:S01]  /*13d0*/  MUFU.EX2 R3, R3 ;  /* 0x0000000300037308 */ /* 0x000e620000000800 */
[----:B0-----:R-:W-:-:S04]  /*13e0*/  FFMA R7, R12, R15, R7 ;  /* 0x0000000f0c077223 */ /* 0x001fc80000000007 */
[----:B-1----:R-:W-:-:S07]  /*13f0*/  FFMA R7, R16, R3, R7 ;  /* 0x0000000310077223 */ /* 0x002fce0000000007 */
.L_x_40:
[----:B------:R-:W-:Y:S05]  /*1400*/  BRA.U UP1, `(.L_x_36) ;  /* 0x00000001013c7547 */ /* 0x000fea000b800000 */
[----:B------:R-:W1:Y:S01]  /*1410*/  LDC.64 R2, c[0x0][0x388] ;  /* 0x0000e200ff027b82 */ /* 0x000e620000000a00 */
[----:B------:R-:W-:-:S05]  /*1420*/  IADD3 R9, PT, PT, R6, UR4, RZ ;  /* 0x0000000406097c10 */ /* 0x000fca000fffe0ff */
[----:B-1----:R-:W-:-:S06]  /*1430*/  IMAD.WIDE.U32 R2, R9, 0x4, R2 ;  /* 0x0000000409027825 */ /* 0x002fcc00078e0002 */
[----:B0-----:R-:W2:Y:S01]  /*1440*/  LDG.E R3, desc[UR8][R2.64] ;  /* 0x0000000802037981 */ /* 0x001ea2000c1e1900 */
[----:B------:R-:W-:Y:S01]  /*1450*/  HFMA2 R9, -RZ, RZ, 0.96630859375, -0.0022525787353515625 ;  /* 0x3bbb989dff097431 */ /* 0x000fe200000001ff */
[----:B------:R-:W-:Y:S01]  /*1460*/  MOV R11, 0x437c0000 ;  /* 0x437c0000000b7802 */ /* 0x000fe20000000f00 */
[----:B--2---:R-:W-:-:S04]  /*1470*/  FADD R6, R3, -R4 ;  /* 0x8000000403067221 */ /* 0x004fc80000000000 */
[----:B------:R-:W-:-:S04]  /*1480*/  FFMA.SAT R8, R6, R9, 0.5 ;  /* 0x3f00000006087423 */ /* 0x000fc80000002009 */
[----:B------:R-:W-:-:S04]  /*1490*/  FFMA.RM R8, R8, R11, 12582913 ;  /* 0x4b40000108087423 */ /* 0x000fc8000000400b */
[C---:B------:R-:W-:Y:S01]  /*14a0*/  FADD R9, R8.reuse, -12583039 ;  /* 0xcb40007f08097421 */ /* 0x040fe20000000000 */
[----:B------:R-:W-:-:S03]  /*14b0*/  SHF.L.U32 R8, R8, 0x17, RZ ;  /* 0x0000001708087819 */ /* 0x000fc600000006ff */
[----:B------:R-:W-:-:S04]  /*14c0*/  FFMA R9, R6, 1.4426950216293334961, -R9 ;  /* 0x3fb8aa3b06097823 */ /* 0x000fc80000000809 */
[----:B------:R-:W-:-:S06]  /*14d0*/  FFMA R9, R6, 1.925963033500011079e-08, R9 ;  /* 0x32a5706006097823 */ /* 0x000fcc0000000009 */
[----:B------:R-:W0:Y:S02]  /*14e0*/  MUFU.EX2 R9, R9 ;  /* 0x0000000900097308 */ /* 0x000e240000000800 */
[----:B0-----:R-:W-:-:S07]  /*14f0*/  FFMA R7, R8, R9, R7 ;  /* 0x0000000908077223 */ /* 0x001fce0000000007 */
.L_x_36:
[----:B------:R-:W1:Y:S01]  /*1500*/  LDC.64 R2, c[0x0][0x388] ;  /* 0x0000e200ff027b82 */ /* 0x000e620000000a00 */
[----:B------:R-:W-:-:S04]  /*1510*/  IMAD R5, R5, UR6, R0 ;  /* 0x0000000605057c24 */ /* 0x000fc8000f8e0200 */
[----:B-1----:R-:W-:-:S06]  /*1520*/  IMAD.WIDE R2, R5, 0x4, R2 ;  /* 0x0000000405027825 */ /* 0x002fcc00078e0202 */
[----:B0-----:R-:W2:Y:S01]  /*1530*/  LDG.E R3, desc[UR8][R2.64] ;  /* 0x0000000802037981 */ /* 0x001ea2000c1e1900 */
[----:B------:R-:W-:Y:S01]  /*1540*/  MOV R9, 0x3bbb989d ;  /* 0x3bbb989d00097802 */ /* 0x000fe20000000f00 */
[----:B------:R-:W0:Y:S01]  /*1550*/  MUFU.RCP R6, R7 ;  /* 0x0000000700067308 */ /* 0x000e220000001000 */
[----:B------:R-:W-:Y:S01]  /*1560*/  MOV R11, 0x437c0000 ;  /* 0x437c0000000b7802 */ /* 0x000fe20000000f00 */
[----:B------:R-:W-:Y:S01]  /*1570*/  BSSY.RECONVERGENT B0, `(.L_x_41) ;  /* 0x0000015000007945 */ /* 0x000fe20003800200 */
[----:B--2---:R-:W-:Y:S01]  /*1580*/  FADD R4, R3, -R4 ;  /* 0x8000000403047221 */ /* 0x004fe20000000000 */
[----:B0-----:R-:W-:-:S03]  /*1590*/  FFMA R3, R6, -R7, 1 ;  /* 0x3f80000006037423 */ /* 0x001fc60000000807 */
[----:B------:R-:W-:Y:S01]  /*15a0*/  FFMA.SAT R0, R4, R9, 0.5 ;  /* 0x3f00000004007423 */ /* 0x000fe20000002009 */
[----:B------:R-:W-:-:S03]  /*15b0*/  FFMA R3, R6, R3, R6 ;  /* 0x0000000306037223 */ /* 0x000fc60000000006 */
[----:B------:R-:W-:-:S04]  /*15c0*/  FFMA.RM R0, R0, R11, 12582913 ;  /* 0x4b40000100007423 */ /* 0x000fc8000000400b */
[C---:B------:R-:W-:Y:S01]  /*15d0*/  FADD R9, R0.reuse, -12583039 ;  /* 0xcb40007f00097421 */ /* 0x040fe20000000000 */
[----:B------:R-:W-:-:S03]  /*15e0*/  SHF.L.U32 R0, R0, 0x17, RZ ;  /* 0x0000001700007819 */ /* 0x000fc600000006ff */
[----:B------:R-:W-:-:S04]  /*15f0*/  FFMA R9, R4, 1.4426950216293334961, -R9 ;  /* 0x3fb8aa3b04097823 */ /* 0x000fc80000000809 */
[----:B------:R-:W-:-:S06]  /*1600*/  FFMA R9, R4, 1.925963033500011079e-08, R9 ;  /* 0x32a5706004097823 */ /* 0x000fcc0000000009 */
[----:B------:R-:W0:Y:S02]  /*1610*/  MUFU.EX2 R9, R9 ;  /* 0x0000000900097308 */ /* 0x000e240000000800 */
[----:B0-----:R-:W-:-:S06]  /*1620*/  FMUL R0, R0, R9 ;  /* 0x0000000900007220 */ /* 0x001fcc0000400000 */
[----:B------:R-:W0:Y:S01]  /*1630*/  FCHK P0, R0, R7 ;  /* 0x0000000700007302 */ /* 0x000e220000000000 */
[----:B------:R-:W-:-:S04]  /*1640*/  FFMA R2, R0, R3, RZ ;  /* 0x0000000300027223 */ /* 0x000fc800000000ff */
[----:B------:R-:W-:-:S04]  /*1650*/  FFMA R4, R2, -R7, R0 ;  /* 0x8000000702047223 */ /* 0x000fc80000000000 */
[----:B------:R-:W-:Y:S01]  /*1660*/  FFMA R11, R3, R4, R2 ;  /* 0x00000004030b7223 */ /* 0x000fe20000000002 */
[----:B0-----:R-:W-:Y:S06]  /*1670*/  @!P0 BRA `(.L_x_42) ;  /* 0x0000000000108947 */ /* 0x001fec0003800000 */
[----:B------:R-:W-:Y:S02]  /*1680*/  MOV R3, R7 ;  /* 0x0000000700037202 */ /* 0x000fe40000000f00 */
[----:B------:R-:W-:-:S07]  /*1690*/  MOV R2, 0x16b0 ;  /* 0x000016b000027802 */ /* 0x000fce0000000f00 */
[----:B------:R-:W-:Y:S05]  /*16a0*/  CALL.REL.NOINC `($__internal_1_$__cuda_sm3x_div_rn_noftz_f32_slowpath) ;  /* 0x0000000000187944 */ /* 0x000fea0003c00000 */
[----:B------:R-:W-:-:S07]  /*16b0*/  MOV R11, R0 ;  /* 0x00000000000b7202 */ /* 0x000fce0000000f00 */
.L_x_42:
[----:B------:R-:W-:Y:S05]  /*16c0*/  BSYNC.RECONVERGENT B0 ;  /* 0x0000000000007941 */ /* 0x000fea0003800200 */
.L_x_41:
[----:B------:R-:W0:Y:S02]  /*16d0*/  LDC.64 R2, c[0x0][0x380] ;  /* 0x0000e000ff027b82 */ /* 0x000e240000000a00 */
[----:B0-----:R-:W-:-:S05]  /*16e0*/  IMAD.WIDE R2, R5, 0x4, R2 ;  /* 0x0000000405027825 */ /* 0x001fca00078e0202 */
[----:B------:R-:W-:Y:S01]  /*16f0*/  STG.E desc[UR8][R2.64], R11 ;  /* 0x0000000b02007986 */ /* 0x000fe2000c101908 */
[----:B------:R-:W-:Y:S05]  /*1700*/  EXIT ;  /* 0x000000000000794d */ /* 0x000fea0003800000 */
        .weak           $__internal_1_$__cuda_sm3x_div_rn_noftz_f32_slowpath
        .type           $__internal_1_$__cuda_sm3x_div_rn_noftz_f32_slowpath,@function
        .size           $__internal_1_$__cuda_sm3x_div_rn_noftz_f32_slowpath,(.L_x_62 - $__internal_1_$__cuda_sm3x_div_rn_noftz_f32_slowpath)
$__internal_1_$__cuda_sm3x_div_rn_noftz_f32_slowpath:
[----:B------:R-:W-:Y:S01]  /*1710*/  SHF.R.U32.HI R6, RZ, 0x17, R3 ;  /* 0x00000017ff067819 */ /* 0x000fe20000011603 */
[----:B------:R-:W-:Y:S01]  /*1720*/  BSSY.RECONVERGENT B1, `(.L_x_43) ;  /* 0x0000063000017945 */ /* 0x000fe20003800200 */
[----:B------:R-:W-:Y:S02]  /*1730*/  SHF.R.U32.HI R4, RZ, 0x17, R0 ;  /* 0x00000017ff047819 */ /* 0x000fe40000011600 */
[----:B------:R-:W-:Y:S02]  /*1740*/  LOP3.LUT R12, R6, 0xff, RZ, 0xc0, !PT ;  /* 0x000000ff060c7812 */ /* 0x000fe400078ec0ff */
[----:B------:R-:W-:Y:S02]  /*1750*/  LOP3.LUT R10, R4, 0xff, RZ, 0xc0, !PT ;  /* 0x000000ff040a7812 */ /* 0x000fe400078ec0ff */
[----:B------:R-:W-:Y:S02]  /*1760*/  IADD3 R8, PT, PT, R12, -0x1, RZ ;  /* 0xffffffff0c087810 */ /* 0x000fe40007ffe0ff */
[----:B------:R-:W-:Y:S01]  /*1770*/  MOV R4, R0 ;  /* 0x0000000000047202 */ /* 0x000fe20000000f00 */
[----:B------:R-:W-:Y:S01]  /*1780*/  VIADD R7, R10, 0xffffffff ;  /* 0xffffffff0a077836 */ /* 0x000fe20000000000 */
[----:B------:R-:W-:-:S04]  /*1790*/  ISETP.GT.U32.AND P0, PT, R8, 0xfd, PT ;  /* 0x000000fd0800780c */ /* 0x000fc80003f04070 */
        /* <DEDUP_REMOVED lines=26> */
.L_x_44:
[----:B------:R-:W-:Y:S01]  /*1940*/  LEA R0, R12, 0xc0800000, 0x17 ;  /* 0xc08000000c007811 */ /* 0x000fe200078eb8ff */
[----:B------:R-:W-:Y:S03]  /*1950*/  BSSY.RECONVERGENT B2, `(.L_x_49) ;  /* 0x0000036000027945 */ /* 0x000fe60003800200 */
[----:B------:R-:W-:Y:S02]  /*1960*/  IADD3 R7, PT, PT, -R0, R3, RZ ;  /* 0x0000000300077210 */ /* 0x000fe40007ffe1ff */
[----:B------:R-:W-:Y:S02]  /*1970*/  IADD3 R3, PT, PT, R10, -0x7f, RZ ;  /* 0xffffff810a037810 */ /* 0x000fe40007ffe0ff */
[----:B------:R0:W1:Y:S01]  /*1980*/  MUFU.RCP R8, R7 ;  /* 0x0000000700087308 */ /* 0x0000620000001000 */
[----:B------:R-:W-:Y:S02]  /*1990*/  FADD.FTZ R9, -R7, -RZ ;  /* 0x800000ff07097221 */ /* 0x000fe40000010100 */
[C---:B------:R-:W-:Y:S01]  /*19a0*/  IMAD R0, R3.reuse, -0x800000, R4 ;  /* 0xff80000003007824 */ /* 0x040fe200078e0204 */
[----:B0-----:R-:W-:-:S04]  /*19b0*/  IADD3 R7, PT, PT, R3, 0x7f, -R12 ;  /* 0x0000007f03077810 */ /* 0x001fc80007ffe80c */
[----:B------:R-:W-:Y:S01]  /*19c0*/  IADD3 R7, PT, PT, R7, R6, RZ ;  /* 0x0000000607077210 */ /* 0x000fe20007ffe0ff */
[----:B-1----:R-:W-:-:S04]  /*19d0*/  FFMA R11, R8, R9, 1 ;  /* 0x3f800000080b7423 */ /* 0x002fc80000000009 */
[----:B------:R-:W-:-:S04]  /*19e0*/  FFMA R13, R8, R11, R8 ;  /* 0x0000000b080d7223 */ /* 0x000fc80000000008 */
[----:B------:R-:W-:-:S04]  /*19f0*/  FFMA R4, R0, R13, RZ ;  /* 0x0000000d00047223 */ /* 0x000fc800000000ff */
[----:B------:R-:W-:-:S04]  /*1a00*/  FFMA R11, R9, R4, R0 ;  /* 0x00000004090b7223 */ /* 0x000fc80000000000 */
[----:B------:R-:W-:-:S04]  /*1a10*/  FFMA R4, R13, R11, R4 ;  /* 0x0000000b0d047223 */ /* 0x000fc80000000004 */
[----:B------:R-:W-:-:S04]  /*1a20*/  FFMA R9, R9, R4, R0 ;  /* 0x0000000409097223 */ /* 0x000fc80000000000 */
        /* <DEDUP_REMOVED lines=14> */
[-CC-:B------:R-:W-:Y:S01]  /*1b10*/  FFMA.RZ R3, R13, R9.reuse, R4.reuse ;  /* 0x000000090d037223 */ /* 0x180fe2000000c004 */
[C---:B------:R-:W-:Y:S02]  /*1b20*/  IADD3 R7, PT, PT, R8.reuse, 0x20, RZ ;  /* 0x0000002008077810 */ /* 0x040fe40007ffe0ff */
[C---:B------:R-:W-:Y:S02]  /*1b30*/  ISETP.NE.AND P2, PT, R8.reuse, RZ, PT ;  /* 0x000000ff0800720c */ /* 0x040fe40003f45270 */
[----:B------:R-:W-:Y:S01]  /*1b40*/  LOP3.LUT R6, R3, 0x7fffff, RZ, 0xc0, !PT ;  /* 0x007fffff03067812 */ /* 0x000fe200078ec0ff */
[CCC-:B------:R-:W-:Y:S01]  /*1b50*/  FFMA.RP R3, R13.reuse, R9.reuse, R4.reuse ;  /* 0x000000090d037223 */ /* 0x1c0fe20000008004 */
[----:B------:R-:W-:Y:S01]  /*1b60*/  FFMA.RM R4, R13, R9, R4 ;  /* 0x000000090d047223 */ /* 0x000fe20000004004 */
[----:B------:R-:W-:Y:S02]  /*1b70*/  ISETP.NE.AND P1, PT, R8, RZ, PT ;  /* 0x000000ff0800720c */ /* 0x000fe40003f25270 */
[----:B------:R-:W-:-:S02]  /*1b80*/  LOP3.LUT R6, R6, 0x800000, RZ, 0xfc, !PT ;  /* 0x0080000006067812 */ /* 0x000fc400078efcff */
[----:B------:R-:W-:Y:S02]  /*1b90*/  IADD3 R8, PT, PT, -R8, RZ, RZ ;  /* 0x000000ff08087210 */ /* 0x000fe40007ffe1ff */
[----:B------:R-:W-:Y:S02]  /*1ba0*/  SHF.L.U32 R7, R6, R7, RZ ;  /* 0x0000000706077219 */ /* 0x000fe400000006ff */
[----:B------:R-:W-:Y:S02]  /*1bb0*/  FSETP.NEU.FTZ.AND P0, PT, R3, R4, PT ;  /* 0x000000040300720b */ /* 0x000fe40003f1d000 */
[----:B------:R-:W-:Y:S02]  /*1bc0*/  SEL R3, R8, RZ, P2 ;  /* 0x000000ff08037207 */ /* 0x000fe40001000000 */
[----:B------:R-:W-:Y:S02]  /*1bd0*/  ISETP.NE.AND P1, PT, R7, RZ, P1 ;  /* 0x000000ff0700720c */ /* 0x000fe40000f25270 */
[----:B------:R-:W-:-:S02]  /*1be0*/  SHF.R.U32.HI R3, RZ, R3, R6 ;  /* 0x00000003ff037219 */ /* 0x000fc40000011606 */
[----:B------:R-:W-:Y:S02]  /*1bf0*/  PLOP3.LUT P0, PT, P0, P1, PT, 0xf8, 0x8f ;  /* 0x00000000008f781c */ /* 0x000fe40000703f70 */
[----:B------:R-:W-:Y:S02]  /*1c00*/  SHF.R.U32.HI R7, RZ, 0x1, R3 ;  /* 0x00000001ff077819 */ /* 0x000fe40000011603 */
[----:B------:R-:W-:-:S04]  /*1c10*/  SEL R4, RZ, 0x1, !P0 ;  /* 0x00000001ff047807 */ /* 0x000fc80004000000 */
[----:B------:R-:W-:-:S04]  /*1c20*/  LOP3.LUT R4, R4, 0x1, R7, 0xf8, !PT ;  /* 0x0000000104047812 */ /* 0x000fc800078ef807 */
[----:B------:R-:W-:-:S04]  /*1c30*/  LOP3.LUT R4, R4, R3, RZ, 0xc0, !PT ;  /* 0x0000000304047212 */ /* 0x000fc800078ec0ff */
[----:B------:R-:W-:-:S04]  /*1c40*/  IADD3 R7, PT, PT, R7, R4, RZ ;  /* 0x0000000407077210 */ /* 0x000fc80007ffe0ff */
[----:B------:R-:W-:Y:S01]  /*1c50*/  LOP3.LUT R0, R7, R0, RZ, 0xfc, !PT ;  /* 0x0000000007007212 */ /* 0x000fe200078efcff */
[----:B------:R-:W-:Y:S06]  /*1c60*/  BRA `(.L_x_52) ;  /* 0x0000000000107947 */ /* 0x000fec0003800000 */
.L_x_51:
[----:B------:R-:W-:-:S04]  /*1c70*/  LOP3.LUT R0, R0, 0x80000000, RZ, 0xc0, !PT ;  /* 0x8000000000007812 */ /* 0x000fc800078ec0ff */
[----:B------:R-:W-:Y:S01]  /*1c80*/  LOP3.LUT R0, R0, 0x7f800000, RZ, 0xfc, !PT ;  /* 0x7f80000000007812 */ /* 0x000fe200078efcff */
[----:B------:R-:W-:Y:S06]  /*1c90*/  BRA `(.L_x_52) ;  /* 0x0000000000047947 */ /* 0x000fec0003800000 */
.L_x_50:
[----:B------:R-:W-:-:S07]  /*1ca0*/  LEA R0, R7, R0, 0x17 ;  /* 0x0000000007007211 */ /* 0x000fce00078eb8ff */
.L_x_52:
[----:B------:R-:W-:Y:S05]  /*1cb0*/  BSYNC.RECONVERGENT B2 ;  /* 0x0000000000027941 */ /* 0x000fea0003800200 */
.L_x_49:
[----:B------:R-:W-:Y:S05]  /*1cc0*/  BRA `(.L_x_53) ;  /* 0x0000000000207947 */ /* 0x000fea0003800000 */
.L_x_48:
[----:B------:R-:W-:-:S04]  /*1cd0*/  LOP3.LUT R0, R3, 0x80000000, R4, 0x48, !PT ;  /* 0x8000000003007812 */ /* 0x000fc800078e4804 */
[----:B------:R-:W-:Y:S01]  /*1ce0*/  LOP3.LUT R0, R0, 0x7f800000, RZ, 0xfc, !PT ;  /* 0x7f80000000007812 */ /* 0x000fe200078efcff */
[----:B------:R-:W-:Y:S06]  /*1cf0*/  BRA `(.L_x_53) ;  /* 0x0000000000147947 */ /* 0x000fec0003800000 */
.L_x_47:
[----:B------:R-:W-:Y:S01]  /*1d00*/  LOP3.LUT R0, R3, 0x80000000, R4, 0x48, !PT ;  /* 0x8000000003007812 */ /* 0x000fe200078e4804 */
[----:B------:R-:W-:Y:S06]  /*1d10*/  BRA `(.L_x_53) ;  /* 0x00000000000c7947 */ /* 0x000fec0003800000 */
.L_x_46:
[----:B------:R-:W0:Y:S01]  /*1d20*/  MUFU.RSQ R0, -QNAN ;  /* 0xffc0000000007908 */ /* 0x000e220000001400 */
[----:B------:R-:W-:Y:S05]  /*1d30*/  BRA `(.L_x_53) ;  /* 0x0000000000047947 */ /* 0x000fea0003800000 */
.L_x_45:
[----:B------:R-:W-:-:S07]  /*1d40*/  FADD.FTZ R0, R0, R3 ;  /* 0x0000000300007221 */ /* 0x000fce0000010000 */
.L_x_53:
[----:B------:R-:W-:Y:S05]  /*1d50*/  BSYNC.RECONVERGENT B1 ;  /* 0x0000000000017941 */ /* 0x000fea0003800200 */
.L_x_43:
[----:B------:R-:W-:-:S04]  /*1d60*/  HFMA2 R3, -RZ, RZ, 0, 0 ;  /* 0x00000000ff037431 */ /* 0x000fc800000001ff */
[----:B0-----:R-:W-:Y:S05]  /*1d70*/  RET.REL.NODEC R2 `(_Z22kernel_softmax_forwardPfPKfii) ;  /* 0xffffffe002a07950 */ /* 0x001fea0003c3ffff */
.L_x_54:
        /* <DEDUP_REMOVED lines=16> */
.L_x_62:


//--------------------- .text._Z19kernel_gelu_forwardPfPKfi --------------------------
	.section	.text._Z19kernel_gelu_forwardPfPKfi,"ax",@progbits
	.align	128
        .global         _Z19kernel_gelu_forwardPfPKfi
        .type           _Z19kernel_gelu_forwardPfPKfi,@function
        .size           _Z19kernel_gelu_forwardPfPKfi,(.L_x_67 - _Z19kernel_gelu_forwardPfPKfi)
        .other          _Z19kernel_gelu_forwardPfPKfi,@"STO_CUDA_ENTRY STV_DEFAULT"
_Z19kernel_gelu_forwardPfPKfi:
.text._Z19kernel_gelu_forwardPfPKfi:
[----:B------:R-:W-:Y:S01]  /*0000*/  LDC R1, c[0x0][0x37c] ;  /* 0x0000df00ff017b82 */ /* 0x000fe20000000800 */
[----:B------:R-:W0:Y:S07]  /*0010*/  S2R R0, SR_TID.X ;  /* 0x0000000000007919 */ /* 0x000e2e0000002100 */
[----:B------:R-:W0:Y:S01]  /*0020*/  S2UR UR4, SR_CTAID.X ;  /* 0x00000000000479c3 */ /* 0x000e220000002500 */
[----:B------:R-:W1:Y:S07]  /*0030*/  LDCU UR5, c[0x0][0x390] ;  /* 0x00007200ff0577ac */ /* 0x000e6e0008000800 */
[----:B------:R-:W0:Y:S02]  /*0040*/  LDC R5, c[0x0][0x360] ;  /* 0x0000d800ff057b82 */ /* 0x000e240000000800 */
[----:B0-----:R-:W-:-:S05]  /*0050*/  IMAD R5, R5, UR4, R0 ;  /* 0x0000000405057c24 */ /* 0x001fca000f8e0200 */
[----:B-1----:R-:W-:-:S13]  /*0060*/  ISETP.GE.AND P0, PT, R5, UR5, PT ;  /* 0x0000000505007c0c */ /* 0x002fda000bf06270 */
[----:B------:R-:W-:Y:S05]  /*0070*/  @P0 EXIT ;  /* 0x000000000000094d */ /* 0x000fea0003800000 */
[----:B------:R-:W0:Y:S01]  /*0080*/  LDC.64 R2, c[0x0][0x388] ;  /* 0x0000e200ff027b82 */ /* 0x000e220000000a00 */
[----:B------:R-:W1:Y:S01]  /*0090*/  LDCU.64 UR4, c[0x0][0x358] ;  /* 0x00006b00ff0477ac */ /* 0x000e620008000a00 */
[----:B0-----:R-:W-:-:S05]  /*00a0*/  IMAD.WIDE R2, R5, 0x4, R2 ;  /* 0x0000000405027825 */ /* 0x001fca00078e0202 */
[----:B-1----:R0:W2:Y:S01]  /*00b0*/  LDG.E R4, desc[UR4][R2.64] ;  /* 0x0000000402047981 */ /* 0x0020a2000c1e1900 */
[----:B------:R-:W-:Y:S01]  /*00c0*/  MOV R10, 0x3c80f082 ;  /* 0x3c80f082000a7802 */ /* 0x000fe20000000f00 */
[----:B------:R-:W-:Y:S01]  /*00d0*/  HFMA2 R11, -RZ, RZ, 1.875, 0 ;  /* 0x3f800000ff0b7431 */ /* 0x000fe200000001ff */
[----:B0-----:R-:W0:Y:S02]  /*00e0*/  LDC.64 R2, c[0x0][0x380] ;  /* 0x0000e000ff027b82 */ /* 0x001e240000000a00 */
[----:B0-----:R-:W-:-:S04]  /*00f0*/  IMAD.WIDE R2, R5, 0x4, R2 ;  /* 0x0000000405027825 */ /* 0x001fc800078e0202 */
[----:B--2---:R-:W-:-:S04]  /*0100*/  FMUL R7, R4, 0.044714998453855514526 ;  /* 0x3d37271304077820 */ /* 0x004fc80000400000 */
[----:B------:R-:W-:-:S04]  /*0110*/  FMUL R7, R4, R7 ;  /* 0x0000000704077220 */ /* 0x000fc80000400000 */
[C---:B------:R-:W-:Y:S01]  /*0120*/  FFMA R7, R4.reuse, R7, R4 ;  /* 0x0000000704077223 */ /* 0x040fe20000000004 */
[----:B------:R-:W-:-:S03]  /*0130*/  FMUL R4, R4, 0.5 ;  /* 0x3f00000004047820 */ /* 0x000fc60000400000 */
[----:B------:R-:W-:-:S04]  /*0140*/  FMUL R7, R7, 0.79788452386856079102 ;  /* 0x3f4c422907077820 */ /* 0x000fc80000400000 */
[C---:B------:R-:W-:Y:S01]  /*0150*/  FMUL R0, |R7|.reuse, 2.8853900432586669922 ;  /* 0x4038aa3b07007820 */ /* 0x040fe20000400200 */
[C---:B------:R-:W-:Y:S01]  /*0160*/  FMUL R9, R7.reuse, R7 ;  /* 0x0000000707097220 */ /* 0x040fe20000400000 */
[C---:B------:R-:W-:Y:S02]  /*0170*/  FSETP.GE.AND P1, PT, |R7|.reuse, 0.60000002384185791016, PT ;  /* 0x3f19999a0700780b */ /* 0x040fe40003f26200 */
[----:B------:R-:W-:Y:S01]  /*0180*/  FSETP.GE.AND P0, PT, |R7|, 9.010913848876953125, PT ;  /* 0x41102cb40700780b */ /* 0x000fe20003f06200 */
[C---:B------:R-:W-:Y:S01]  /*0190*/  FFMA R10, R9.reuse, R10, -0.052303962409496307373 ;  /* 0xbd563cae090a7423 */ /* 0x040fe2000000000a */
[----:B------:R-:W0:Y:S02]  /*01a0*/  MUFU.EX2 R0, R0 ;  /* 0x0000000000007308 */ /* 0x000e240000000800 */
[----:B0-----:R-:W-:Y:S01]  /*01b0*/  FADD R6, R0, 1 ;  /* 0x3f80000000067421 */ /* 0x001fe20000000000 */
[----:B------:R-:W-:-:S04]  /*01c0*/  FFMA R0, R9, R10, 0.1331529766321182251 ;  /* 0x3e08594109007423 */ /* 0x000fc8000000000a */
[C---:B------:R-:W-:Y:S01]  /*01d0*/  FFMA R0, R9.reuse, R0, -0.33332768082618713379 ;  /* 0xbeaaa9ed09007423 */ /* 0x040fe20000000000 */
[----:B------:R-:W0:Y:S03]  /*01e0*/  MUFU.RCP R6, R6 ;  /* 0x0000000600067308 */ /* 0x000e260000001000 */
[----:B------:R-:W-:Y:S01]  /*01f0*/  FFMA R0, R9, R0, RZ ;  /* 0x0000000009007223 */ /* 0x000fe200000000ff */
[----:B0-----:R-:W-:-:S05]  /*0200*/  FFMA R8, R6, -2, R11 ;  /* 0xc000000006087823 */ /* 0x001fca000000000b */
[----:B------:R-:W-:-:S04]  /*0210*/  FSEL R8, R8, 1, !P0 ;  /* 0x3f80000008087808 */ /* 0x000fc80004000000 */
[--C-:B------:R-:W-:Y:S01]  /*0220*/  LOP3.LUT R8, R8, 0x80000000, R7.reuse, 0xb8, !PT ;  /* 0x8000000008087812 */ /* 0x100fe200078eb807 */
[----:B------:R-:W-:-:S04]  /*0230*/  @!P1 FFMA R8, R7, R0, R7 ;  /* 0x0000000007089223 */ /* 0x000fc80000000007 */
[----:B------:R-:W-:-:S04]  /*0240*/  FADD R7, R8, 1 ;  /* 0x3f80000008077421 */ /* 0x000fc80000000000 */
[----:B------:R-:W-:-:S05]  /*0250*/  FMUL R7, R4, R7 ;  /* 0x0000000704077220 */ /* 0x000fca0000400000 */
[----:B------:R-:W-:Y:S01]  /*0260*/  STG.E desc[UR4][R2.64], R7 ;  /* 0x0000000702007986 */ /* 0x000fe2000c101904 */
[----:B------:R-:W-:Y:S05]  /*0270*/  EXIT ;  /* 0x000000000000794d */ /* 0x000fea0003800000 */
.L_x_55:
        /* <DEDUP_REMOVED lines=16> */
.L_x_67:


//--------------------- .text._Z18kernel_matmul_biasPfPKfS1_S1_iii --------------------------
	.section	.text._Z18kernel_matmul_biasPfPKfS1_S1_iii,"ax",@progbits
	.align	128
        .global         _Z18kernel_matmul_biasPfPKfS1_S1_iii
        .type           _Z18kernel_matmul_biasPfPKfS1_S1_iii,@function
        .size           _Z18kernel_matmul_biasPfPKfS1_S1_iii,(.L_x_68 - _Z18kernel_matmul_biasPfPKfS1_S1_iii)
        .other          _Z18kernel_matmul_biasPfPKfS1_S1_iii,@"STO_CUDA_ENTRY STV_DEFAULT"
_Z18kernel_matmul_biasPfPKfS1_S1_iii:
.text._Z18kernel_matmul_biasPfPKfS1_S1_iii:
[----:B------:R-:W-:Y:S01]  /*0000*/  LDC R1, c[0x0][0x37c] ;  /* 0x0000df00ff017b82 */ /* 0x000fe20000000800 */
[----:B------:R-:W0:Y:S07]  /*0010*/  S2R R0, SR_TID.X ;  /* 0x0000000000007919 */ /* 0x000e2e0000002100 */
[----:B------:R-:W1:Y:S01]  /*0020*/  LDC R3, c[0x0][0x364] ;  /* 0x0000d900ff037b82 */ /* 0x000e620000000800 */
[----:B------:R-:W2:Y:S01]  /*0030*/  LDCU UR6, c[0x0][0x3a0] ;  /* 0x00007400ff0677ac */ /* 0x000ea20008000800 */
[----:B------:R-:W1:Y:S06]  /*0040*/  S2R R16, SR_TID.Y ;  /* 0x0000000000107919 */ /* 0x000e6c0000002200 */
[----:B------:R-:W0:Y:S08]  /*0050*/  S2UR UR5, SR_CTAID.X ;  /* 0x00000000000579c3 */ /* 0x000e300000002500 */
[----:B------:R-:W0:Y:S08]  /*0060*/  LDC R5, c[0x0][0x360] ;  /* 0x0000d800ff057b82 */ /* 0x000e300000000800 */
[----:B------:R-:W1:Y:S08]  /*0070*/  S2UR UR4, SR_CTAID.Y ;  /* 0x00000000000479c3 */ /* 0x000e700000002600 */
[----:B------:R-:W3:Y:S01]  /*0080*/  LDC R17, c[0x0][0x3a8] ;  /* 0x0000ea00ff117b82 */ /* 0x000ee20000000800 */
[----:B0-----:R-:W-:-:S02]  /*0090*/  IMAD R0, R5, UR5, R0 ;  /* 0x0000000505007c24 */ /* 0x001fc4000f8e0200 */
[----:B-1----:R-:W-:-:S03]  /*00a0*/  IMAD R16, R3, UR4, R16 ;  /* 0x0000000403107c24 */ /* 0x002fc6000f8e0210 */
[----:B---3--:R-:W-:-:S04]  /*00b0*/  ISETP.GE.AND P0, PT, R0, R17, PT ;  /* 0x000000110000720c */ /* 0x008fc80003f06270 */
[----:B--2---:R-:W-:-:S13]  /*00c0*/  ISETP.GE.OR P0, PT, R16, UR6, P0 ;  /* 0x0000000610007c0c */ /* 0x004fda0008706670 */
[----:B------:R-:W-:Y:S05]  /*00d0*/  @P0 EXIT ;  /* 0x000000000000094d */ /* 0x000fea0003800000 */
[----:B------:R-:W0:Y:S01]  /*00e0*/  LDC R19, c[0x0][0x3a4] ;  /* 0x0000e900ff137b82 */ /* 0x000e220000000800 */
[----:B------:R-:W1:Y:S07]  /*00f0*/  LDCU.64 UR4, c[0x0][0x358] ;  /* 0x00006b00ff0477ac */ /* 0x000e6e0008000a00 */
[----:B------:R-:W2:Y:S01]  /*0100*/  LDC.64 R24, c[0x0][0x398] ;  /* 0x0000e600ff187b82 */ /* 0x000ea20000000a00 */
[----:B0-----:R-:W-:Y:S01]  /*0110*/  ISETP.GE.AND P0, PT, R19, 0x1, PT ;  /* 0x000000011300780c */ /* 0x001fe20003f06270 */
[----:B--2---:R-:W-:-:S06]  /*0120*/  IMAD.WIDE R24, R0, 0x4, R24 ;  /* 0x0000000400187825 */ /* 0x004fcc00078e0218 */
[----:B-1----:R0:W5:Y:S06]  /*0130*/  LDG.E R24, desc[UR4][R24.64] ;  /* 0x0000000418187981 */ /* 0x00216c000c1e1900 */
[----:B------:R-:W-:Y:S05]  /*0140*/  @!P0 BRA `(.L_x_56) ;  /* 0x0000000400d88947 */ /* 0x000fea0003800000 */
[C---:B------:R-:W-:Y:S01]  /*0150*/  ISETP.GE.U32.AND P1, PT, R19.reuse, 0x8, PT ;  /* 0x000000081300780c */ /* 0x040fe20003f26070 */
[----:B------:R-:W-:Y:S01]  /*0160*/  HFMA2 R21, -RZ, RZ, 0, 0 ;  /* 0x00000000ff157431 */ /* 0x000fe200000001ff */
[----:B------:R-:W-:Y:S01]  /*0170*/  LOP3.LUT R27, R19, 0x7, RZ, 0xc0, !PT ;  /* 0x00000007131b7812 */ /* 0x000fe200078ec0ff */
[----:B------:R-:W-:-:S03]  /*0180*/  IMAD R20, R16, R19, RZ ;  /* 0x0000001310147224 */ /* 0x000fc600078e02ff */
[----:B------:R-:W-:-:S07]  /*0190*/  ISETP.NE.AND P0, PT, R27, RZ, PT ;  /* 0x000000ff1b00720c */ /* 0x000fce0003f05270 */
[----:B------:R-:W-:Y:S06]  /*01a0*/  @!P1 BRA `(.L_x_57) ;  /* 0x0000000000c09947 */ /* 0x000fec0003800000 */
[----:B------:R-:W1:Y:S01]  /*01b0*/  LDC.64 R2, c[0x0][0x388] ;  /* 0x0000e200ff027b82 */ /* 0x000e620000000a00 */
[----:B------:R-:W-:Y:S02]  /*01c0*/  LOP3.LUT R21, R19, 0x7ffffff8, RZ, 0xc0, !PT ;  /* 0x7ffffff813157812 */ /* 0x000fe400078ec0ff */
[----:B------:R-:W-:Y:S02]  /*01d0*/  MOV R18, R0 ;  /* 0x0000000000127202 */ /* 0x000fe40000000f00 */
[----:B------:R-:W-:Y:S01]  /*01e0*/  IADD3 R22, PT, PT, -R21, RZ, RZ ;  /* 0x000000ff15167210 */ /* 0x000fe20007ffe1ff */
[----:B-1----:R-:W-:-:S03]  /*01f0*/  IMAD.WIDE.U32 R2, R20, 0x4, R2 ;  /* 0x0000000414027825 */ /* 0x002fc600078e0002 */
[----:B------:R-:W-:-:S04]  /*0200*/  IADD3 R4, P1, PT, R2, 0x10, RZ ;  /* 0x0000001002047810 */ /* 0x000fc80007f3e0ff */
[----:B------:R-:W-:-:S09]  /*0210*/  IADD3.X R5, PT, PT, RZ, R3, RZ, P1, !PT ;  /* 0x00000003ff057210 */ /* 0x000fd20000ffe4ff */
.L_x_58:
[----:B------:R-:W1:Y:S01]  /*0220*/  LDC.64 R14, c[0x0][0x390] ;  /* 0x0000e400ff0e7b82 */ /* 0x000e620000000a00 */
[----:B------:R-:W-:Y:S02]  /*0230*/  MOV R2, R4 ;  /* 0x0000000400027202 */ /* 0x000fe40000000f00 */
[----:B------:R-:W-:-:S05]  /*0240*/  MOV R3, R5 ;  /* 0x0000000500037202 */ /* 0x000fca0000000f00 */
[----:B0-----:R-:W2:Y:S04]  /*0250*/  LDG.E R25, desc[UR4][R2.64+-0x10] ;  /* 0xfffff00402197981 */ /* 0x001ea8000c1e1900 */
[----:B------:R-:W3:Y:S04]  /*0260*/  LDG.E R23, desc[UR4][R2.64+-0xc] ;  /* 0xfffff40402177981 */ /* 0x000ee8000c1e1900 */
[----:B------:R-:W4:Y:S04]  /*0270*/  LDG.E R29, desc[UR4][R2.64+-0x8] ;  /* 0xfffff804021d7981 */ /* 0x000f28000c1e1900 */
[----:B------:R-:W4:Y:S01]  /*0280*/  LDG.E R28, desc[UR4][R2.64+-0x4] ;  /* 0xfffffc04021c7981 */ /* 0x000f22000c1e1900 */
[----:B-1----:R-:W-:-:S05]  /*0290*/  IMAD.WIDE R14, R18, 0x4, R14 ;  /* 0x00000004120e7825 */ /* 0x002fca00078e020e */
[----:B------:R0:W2:Y:S01]  /*02a0*/  LDG.E R26, desc[UR4][R14.64] ;  /* 0x000000040e1a7981 */ /* 0x0000a2000c1e1900 */
[----:B------:R-:W-:-:S04]  /*02b0*/  IMAD.WIDE R12, R17, 0x4, R14 ;  /* 0x00000004110c7825 */ /* 0x000fc800078e020e */
[C---:B------:R-:W-:Y:S02]  /*02c0*/  IMAD.WIDE R4, R17.reuse, 0x4, R12 ;  /* 0x0000000411047825 */ /* 0x040fe400078e020c */
[----:B------:R-:W3:Y:S02]  /*02d0*/  LDG.E R12, desc[UR4][R12.64] ;  /* 0x000000040c0c7981 */ /* 0x000ee4000c1e1900 */
[C---:B------:R-:W-:Y:S02]  /*02e0*/  IMAD.WIDE R8, R17.reuse, 0x4, R4 ;  /* 0x0000000411087825 */ /* 0x040fe400078e0204 */
[----:B------:R-:W4:Y:S02]  /*02f0*/  LDG.E R4, desc[UR4][R4.64] ;  /* 0x0000000404047981 */ /* 0x000f24000c1e1900 */
[C---:B------:R-:W-:Y:S02]  /*0300*/  IMAD.WIDE R6, R17.reuse, 0x4, R8 ;  /* 0x0000000411067825 */ /* 0x040fe400078e0208 */
[----:B------:R-:W4:Y:S02]  /*0310*/  LDG.E R8, desc[UR4][R8.64] ;  /* 0x0000000408087981 */ /* 0x000f24000c1e1900 */
[----:B------:R-:W-:-:S02]  /*0320*/  IMAD.WIDE R10, R17, 0x4, R6 ;  /* 0x00000004110a7825 */ /* 0x000fc400078e0206 */
[----:B------:R-:W4:Y:S04]  /*0330*/  LDG.E R5, desc[UR4][R2.64] ;  /* 0x0000000402057981 */ /* 0x000f28000c1e1900 */
[----:B------:R-:W4:Y:S01]  /*0340*/  LDG.E R6, desc[UR4][R6.64] ;  /* 0x0000000406067981 */ /* 0x000f22000c1e1900 */
[----:B0-----:R-:W-:-:S03]  /*0350*/  IMAD.WIDE R14, R17, 0x4, R10 ;  /* 0x00000004110e7825 */ /* 0x001fc600078e020a */
[----:B------:R-:W4:Y:S04]  /*0360*/  LDG.E R10, desc[UR4][R10.64] ;  /* 0x000000040a0a7981 */ /* 0x000f28000c1e1900 */
[----:B------:R-:W4:Y:S04]  /*0370*/  LDG.E R13, desc[UR4][R14.64] ;  /* 0x000000040e0d7981 */ /* 0x000f28000c1e1900 */
[----:B------:R-:W4:Y:S04]  /*0380*/  LDG.E R7, desc[UR4][R2.64+0x4] ;  /* 0x0000040402077981 */ /* 0x000f28000c1e1900 */
[----:B------:R-:W4:Y:S01]  /*0390*/  LDG.E R9, desc[UR4][R2.64+0xc] ;  /* 0x00000c0402097981 */ /* 0x000f22000c1e1900 */
[----:B--2--5:R-:W-:Y:S01]  /*03a0*/  FFMA R26, R25, R26, R24 ;  /* 0x0000001a191a7223 */ /* 0x024fe20000000018 */
[----:B------:R-:W-:-:S02]  /*03b0*/  IMAD.WIDE R24, R17, 0x4, R14 ;  /* 0x0000000411187825 */ /* 0x000fc400078e020e */
[----:B------:R-:W2:Y:S04]  /*03c0*/  LDG.E R14, desc[UR4][R2.64+0x8] ;  /* 0x00000804020e7981 */ /* 0x000ea8000c1e1900 */
[----:B------:R-:W2:Y:S01]  /*03d0*/  LDG.E R24, desc[UR4][R24.64] ;  /* 0x0000000418187981 */ /* 0x000ea2000c1e1900 */
[----:B---3--:R-:W-:Y:S01]  /*03e0*/  FFMA R12, R23, R12, R26 ;  /* 0x0000000c170c7223 */ /* 0x008fe2000000001a */
[----:B------:R-:W-:-:S03]  /*03f0*/  IADD3 R22, PT, PT, R22, 0x8, RZ ;  /* 0x0000000816167810 */ /* 0x000fc60007ffe0ff */
[----:B----4-:R-:W-:Y:S01]  /*0400*/  FFMA R29, R29, R4, R12 ;  /* 0x000000041d1d7223 */ /* 0x010fe2000000000c */
[----:B------:R-:W-:-:S03]  /*0410*/  ISETP.NE.AND P1, PT, R22, RZ, PT ;  /* 0x000000ff1600720c */ /* 0x000fc60003f25270 */
[----:B------:R-:W-:Y:S01]  /*0420*/  FFMA R8, R28, R8, R29 ;  /* 0x000000081c087223 */ /* 0x000fe2000000001d */
[----:B------:R-:W-:-:S03]  /*0430*/  IADD3 R4, P2, PT, R2, 0x20, RZ ;  /* 0x0000002002047810 */ /* 0x000fc60007f5e0ff */
[----:B------:R-:W-:Y:S01]  /*0440*/  FFMA R6, R5, R6, R8 ;  /* 0x0000000605067223 */ /* 0x000fe20000000008 */
[----:B------:R-:W-:Y:S02]  /*0450*/  IADD3.X R5, PT, PT, RZ, R3, RZ, P2, !PT ;  /* 0x00000003ff057210 */ /* 0x000fe400017fe4ff */
[----:B------:R-:W-:Y:S01]  /*0460*/  LEA R18, R17, R18, 0x3 ;  /* 0x0000001211127211 */ /* 0x000fe200078e18ff */
[----:B------:R-:W-:-:S04]  /*0470*/  FFMA R7, R7, R10, R6 ;  /* 0x0000000a07077223 */ /* 0x000fc80000000006 */
[----:B--2---:R-:W-:-:S04]  /*0480*/  FFMA R14, R14, R13, R7 ;  /* 0x0000000d0e0e7223 */ /* 0x004fc80000000007 */
[----:B------:R-:W-:Y:S01]  /*0490*/  FFMA R24, R9, R24, R14 ;  /* 0x0000001809187223 */ /* 0x000fe2000000000e */
[----:B------:R-:W-:Y:S06]  /*04a0*/  @P1 BRA `(.L_x_58) ;  /* 0xfffffffc005c1947 */ /* 0x000fec000383ffff */
.L_x_57:
[----:B------:R-:W-:Y:S05]  /*04b0*/  @!P0 BRA `(.L_x_56) ;  /* 0x0000000000fc8947 */ /* 0x000fea0003800000 */
[----:B------:R-:W-:Y:S02]  /*04c0*/  ISETP.GE.U32.AND P1, PT, R27, 0x4, PT ;  /* 0x000000041b00780c */ /* 0x000fe40003f26070 */
[----:B------:R-:W-:-:S04]  /*04d0*/  LOP3.LUT R14, R19, 0x3, RZ, 0xc0, !PT ;  /* 0x00000003130e7812 */ /* 0x000fc800078ec0ff */
[----:B------:R-:W-:-:S07]  /*04e0*/  ISETP.NE.AND P0, PT, R14, RZ, PT ;  /* 0x000000ff0e00720c */ /* 0x000fce0003f05270 */
[----:B------:R-:W-:Y:S06]  /*04f0*/  @!P1 BRA `(.L_x_59) ;  /* 0x00000000006c9947 */ /* 0x000fec0003800000 */
[----:B------:R-:W1:Y:S01]  /*0500*/  LDC.64 R4, c[0x0][0x390] ;  /* 0x0000e400ff047b82 */ /* 0x000e620000000a00 */
[----:B------:R-:W2:Y:S01]  /*0510*/  LDCU.64 UR6, c[0x0][0x388] ;  /* 0x00007100ff0677ac */ /* 0x000ea20008000a00 */
[----:B------:R-:W-:Y:S01]  /*0520*/  IMAD R7, R21, R17, R0 ;  /* 0x0000001115077224 */ /* 0x000fe200078e0200 */
[CC--:B------:R-:W-:Y:S02]  /*0530*/  IADD3 R3, PT, PT, R20.reuse, R21.reuse, RZ ;  /* 0x0000001514037210 */ /* 0x0c0fe40007ffe0ff */
[----:B------:R-:W-:-:S03]  /*0540*/  IADD3 R8, P1, PT, R20, R21, RZ ;  /* 0x0000001514087210 */ /* 0x000fc60007f3e0ff */
[----:B------:R-:W3:Y:S01]  /*0550*/  LDC.64 R12, c[0x0][0x388] ;  /* 0x0000e200ff0c7b82 */ /* 0x000ee20000000a00 */
[----:B-1----:R-:W-:-:S04]  /*0560*/  IMAD.WIDE R4, R7, 0x4, R4 ;  /* 0x0000000407047825 */ /* 0x002fc800078e0204 */
[----:B------:R-:W-:Y:S02]  /*0570*/  IMAD.WIDE R6, R17, 0x4, R4 ;  /* 0x0000000411067825 */ /* 0x000fe400078e0204 */
[----:B------:R-:W4:Y:S02]  /*0580*/  LDG.E R4, desc[UR4][R4.64] ;  /* 0x0000000404047981 */ /* 0x000f24000c1e1900 */
[----:B---3--:R-:W-:Y:S01]  /*0590*/  IMAD.WIDE.U32 R12, R3, 0x4, R12 ;  /* 0x00000004030c7825 */ /* 0x008fe200078e000c */
[----:B------:R-:W-:Y:S02]  /*05a0*/  IADD3.X R3, PT, PT, RZ, RZ, RZ, P1, !PT ;  /* 0x000000ffff037210 */ /* 0x000fe40000ffe4ff */
[----:B--2---:R-:W-:-:S03]  /*05b0*/  LEA R2, P1, R8, UR6, 0x2 ;  /* 0x0000000608027c11 */ /* 0x004fc6000f8210ff */
[----:B------:R-:W4:Y:S01]  /*05c0*/  LDG.E R13, desc[UR4][R12.64] ;  /* 0x000000040c0d7981 */ /* 0x000f22000c1e1900 */
[----:B------:R-:W-:Y:S01]  /*05d0*/  LEA.HI.X R3, R8, UR7, R3, 0x2, P1 ;  /* 0x0000000708037c11 */ /* 0x000fe200088f1403 */
[C---:B------:R-:W-:Y:S02]  /*05e0*/  IMAD.WIDE R8, R17.reuse, 0x4, R6 ;  /* 0x0000000411087825 */ /* 0x040fe400078e0206 */
[----:B------:R-:W2:Y:S04]  /*05f0*/  LDG.E R6, desc[UR4][R6.64] ;  /* 0x0000000406067981 */ /* 0x000ea8000c1e1900 */
[----:B------:R-:W2:Y:S01]  /*0600*/  LDG.E R15, desc[UR4][R2.64+0x4] ;  /* 0x00000404020f7981 */ /* 0x000ea2000c1e1900 */
[----:B------:R-:W-:-:S03]  /*0610*/  IMAD.WIDE R10, R17, 0x4, R8 ;  /* 0x00000004110a7825 */ /* 0x000fc600078e0208 */
[----:B------:R-:W3:Y:S04]  /*0620*/  LDG.E R22, desc[UR4][R8.64] ;  /* 0x0000000408167981 */ /* 0x000ee8000c1e1900 */
[----:B------:R-:W3:Y:S04]  /*0630*/  LDG.E R18, desc[UR4][R2.64+0x8] ;  /* 0x0000080402127981 */ /* 0x000ee8000c1e1900 */
[----:B------:R-:W3:Y:S04]  /*0640*/  LDG.E R26, desc[UR4][R2.64+0xc] ;  /* 0x00000c04021a7981 */ /* 0x000ee8000c1e1900 */
[----:B------:R-:W3:Y:S01]  /*0650*/  LDG.E R10, desc[UR4][R10.64] ;  /* 0x000000040a0a7981 */ /* 0x000ee2000c1e1900 */
[----:B------:R-:W-:Y:S01]  /*0660*/  IADD3 R21, PT, PT, R21, 0x4, RZ ;  /* 0x0000000415157810 */ /* 0x000fe20007ffe0ff */
[----:B----45:R-:W-:-:S04]  /*0670*/  FFMA R24, R13, R4, R24 ;  /* 0x000000040d187223 */ /* 0x030fc80000000018 */
[----:B--2---:R-:W-:-:S04]  /*0680*/  FFMA R15, R15, R6, R24 ;  /* 0x000000060f0f7223 */ /* 0x004fc80000000018 */
[----:B---3--:R-:W-:-:S04]  /*0690*/  FFMA R15, R18, R22, R15 ;  /* 0x00000016120f7223 */ /* 0x008fc8000000000f */
[----:B------:R-:W-:-:S07]  /*06a0*/  FFMA R24, R26, R10, R15 ;  /* 0x0000000a1a187223 */ /* 0x000fce000000000f */
.L_x_59:
[----:B------:R-:W-:Y:S05]  /*06b0*/  @!P0 BRA `(.L_x_56) ;  /* 0x00000000007c8947 */ /* 0x000fea0003800000 */
[----:B------:R-:W-:Y:S02]  /*06c0*/  ISETP.NE.AND P1, PT, R14, 0x1, PT ;  /* 0x000000010e00780c */ /* 0x000fe40003f25270 */
[----:B------:R-:W-:-:S04]  /*06d0*/  LOP3.LUT R19, R19, 0x1, RZ, 0xc0, !PT ;  /* 0x0000000113137812 */ /* 0x000fc800078ec0ff */
[----:B------:R-:W-:-:S07]  /*06e0*/  ISETP.NE.U32.AND P0, PT, R19, 0x1, PT ;  /* 0x000000011300780c */ /* 0x000fce0003f05070 */
[----:B------:R-:W1:Y:S01]  /*06f0*/  @P1 LDC.64 R10, c[0x0][0x388] ;  /* 0x0000e200ff0a1b82 */ /* 0x000e620000000a00 */
[CC--:B------:R-:W-:Y:S02]  /*0700*/  @P1 IADD3 R13, PT, PT, R20.reuse, R21.reuse, RZ ;  /* 0x00000015140d1210 */ /* 0x0c0fe40007ffe0ff */
[----:B------:R-:W-:-:S04]  /*0710*/  @P1 IADD3 R12, P2, PT, R20, R21, RZ ;  /* 0x00000015140c1210 */ /* 0x000fc80007f5e0ff */
[----:B------:R-:W-:Y:S01]  /*0720*/  @P1 IADD3.X R14, PT, PT, RZ, RZ, RZ, P2, !PT ;  /* 0x000000ffff0e1210 */ /* 0x000fe200017fe4ff */
[----:B------:R-:W2:Y:S08]  /*0730*/  @P1 LDC.64 R8, c[0x0][0x390] ;  /* 0x0000e400ff081b82 */ /* 0x000eb00000000a00 */
[----:B------:R-:W3:Y:S08]  /*0740*/  @P1 LDC.64 R6, c[0x0][0x388] ;  /* 0x0000e200ff061b82 */ /* 0x000ef00000000a00 */
[----:B------:R-:W4:Y:S01]  /*0750*/  @!P0 LDC.64 R4, c[0x0][0x388] ;  /* 0x0000e200ff048b82 */ /* 0x000f220000000a00 */
[----:B-1----:R-:W-:-:S04]  /*0760*/  @P1 IMAD.WIDE.U32 R10, R13, 0x4, R10 ;  /* 0x000000040d0a1825 */ /* 0x002fc800078e000a */
[C---:B------:R-:W-:Y:S01]  /*0770*/  @P1 IMAD R13, R21.reuse, R17, R0 ;  /* 0x00000011150d1224 */ /* 0x040fe200078e0200 */
[----:B------:R-:W-:Y:S01]  /*0780*/  @P1 IADD3 R21, PT, PT, R21, 0x2, RZ ;  /* 0x0000000215151810 */ /* 0x000fe20007ffe0ff */
[----:B------:R-:W4:Y:S01]  /*0790*/  @P1 LDG.E R11, desc[UR4][R10.64] ;  /* 0x000000040a0b1981 */ /* 0x000f22000c1e1900 */
[----:B------:R-:W1:Y:S01]  /*07a0*/  @!P0 LDC.64 R2, c[0x0][0x390] ;  /* 0x0000e400ff028b82 */ /* 0x000e620000000a00 */
[----:B--2---:R-:W-:Y:S01]  /*07b0*/  @P1 IMAD.WIDE R8, R13, 0x4, R8 ;  /* 0x000000040d081825 */ /* 0x004fe200078e0208 */
[----:B------:R-:W-:Y:S02]  /*07c0*/  @!P0 IADD3 R15, PT, PT, R20, R21, RZ ;  /* 0x00000015140f8210 */ /* 0x000fe40007ffe0ff */
[----:B---3--:R-:W-:Y:S01]  /*07d0*/  @P1 LEA R6, P2, R12, R6, 0x2 ;  /* 0x000000060c061211 */ /* 0x008fe200078410ff */
[----:B------:R-:W-:-:S03]  /*07e0*/  @!P0 IMAD R21, R21, R17, R0 ;  /* 0x0000001115158224 */ /* 0x000fc600078e0200 */
[----:B------:R-:W-:Y:S01]  /*07f0*/  @P1 LEA.HI.X R7, R12, R7, R14, 0x2, P2 ;  /* 0x000000070c071211 */ /* 0x000fe200010f140e */
[----:B------:R-:W-:Y:S01]  /*0800*/  @P1 IMAD.WIDE R12, R17, 0x4, R8 ;  /* 0x00000004110c1825 */ /* 0x000fe200078e0208 */
[----:B------:R-:W2:Y:S03]  /*0810*/  @P1 LDG.E R14, desc[UR4][R8.64] ;  /* 0x00000004080e1981 */ /* 0x000ea6000c1e1900 */
[----:B----4-:R-:W-:Y:S01]  /*0820*/  @!P0 IMAD.WIDE.U32 R4, R15, 0x4, R4 ;  /* 0x000000040f048825 */ /* 0x010fe200078e0004 */
[----:B------:R-:W3:Y:S04]  /*0830*/  @P1 LDG.E R6, desc[UR4][R6.64+0x4] ;  /* 0x0000040406061981 */ /* 0x000ee8000c1e1900 */
[----:B------:R-:W3:Y:S01]  /*0840*/  @P1 LDG.E R12, desc[UR4][R12.64] ;  /* 0x000000040c0c1981 */ /* 0x000ee2000c1e1900 */
[----:B-1----:R-:W-:-:S03]  /*0850*/  @!P0 IMAD.WIDE R2, R21, 0x4, R2 ;  /* 0x0000000415028825 */ /* 0x002fc600078e0202 */
[----:B------:R-:W4:Y:S04]  /*0860*/  @!P0 LDG.E R5, desc[UR4][R4.64] ;  /* 0x0000000404058981 */ /* 0x000f28000c1e1900 */
[----:B------:R-:W4:Y:S01]  /*0870*/  @!P0 LDG.E R2, desc[UR4][R2.64] ;  /* 0x0000000402028981 */ /* 0x000f22000c1e1900 */
[----:B--2--5:R-:W-:-:S04]  /*0880*/  @P1 FFMA R11, R11, R14, R24 ;  /* 0x0000000e0b0b1223 */ /* 0x024fc80000000018 */
[----:B---3--:R-:W-:-:S04]  /*0890*/  @P1 FFMA R24, R6, R12, R11 ;  /* 0x0000000c06181223 */ /* 0x008fc8000000000b */
[----:B----4-:R-:W-:-:S07]  /*08a0*/  @!P0 FFMA R24, R5, R2, R24 ;  /* 0x0000000205188223 */ /* 0x010fce0000000018 */
.L_x_56:
[----:B------:R-:W1:Y:S01]  /*08b0*/  LDC.64 R2, c[0x0][0x380] ;  /* 0x0000e000ff027b82 */ /* 0x000e620000000a00 */
[----:B------:R-:W-:-:S04]  /*08c0*/  IMAD R17, R16, R17, R0 ;  /* 0x0000001110117224 */ /* 0x000fc800078e0200 */
[----:B-1----:R-:W-:-:S05]  /*08d0*/  IMAD.WIDE R2, R17, 0x4, R2 ;  /* 0x0000000411027825 */ /* 0x002fca00078e0202 */
[----:B-----5:R-:W-:Y:S01]  /*08e0*/  STG.E desc[UR4][R2.64], R24 ;  /* 0x0000001802007986 */ /* 0x020fe2000c101904 */
[----:B------:R-:W-:Y:S05]  /*08f0*/  EXIT ;  /* 0x000000000000794d */ /* 0x000fea0003800000 */
.L_x_60:
        /* <DEDUP_REMOVED lines=16> */
.L_x_68:


//--------------------- .nv.shared.reserved.0     --------------------------
	.section	.nv.shared.reserved.0,"aw",@nobits
	.weak		__nv_reservedSMEM_offset_0_alias
	.size		__nv_reservedSMEM_offset_0_alias, 0, 64
	.other		__nv_reservedSMEM_offset_0_alias,@"STO_CUDA_RESERVED_SHARED STV_DEFAULT"
__nv_reservedSMEM_offset_0_alias:
	.zero		0
	.zero		64


//--------------------- .nv.constant0._Z22kernel_encoder_forwardPfPKiPKfS3_iii --------------------------
	.section	.nv.constant0._Z22kernel_encoder_forwardPfPKiPKfS3_iii,"a",@progbits
	.sectionflags	@""
	.align	4
.nv.constant0._Z22kernel_encoder_forwardPfPKiPKfS3_iii:
	.zero		940


//--------------------- .nv.constant0._Z24kernel_layernorm_forwardPfPKfS1_S1_ii --------------------------
	.section	.nv.constant0._Z24kernel_layernorm_forwardPfPKfS1_S1_ii,"a",@progbits
	.sectionflags	@""
	.align	4
.nv.constant0._Z24kernel_layernorm_forwardPfPKfS1_S1_ii:
	.zero		936


//--------------------- .nv.constant0._Z27kernel_crossentropy_forwardPfPKfPKiii --------------------------
	.section	.nv.constant0._Z27kernel_crossentropy_forwardPfPKfPKiii,"a",@progbits
	.sectionflags	@""
	.align	4
.nv.constant0._Z27kernel_crossentropy_forwardPfPKfPKiii:
	.zero		928


//--------------------- .nv.constant0._Z22kernel_softmax_forwardPfPKfii --------------------------
	.section	.nv.constant0._Z22kernel_softmax_forwardPfPKfii,"a",@progbits
	.sectionflags	@""
	.align	4
.nv.constant0._Z22kernel_softmax_forwardPfPKfii:
	.zero		920


//--------------------- .nv.constant0._Z19kernel_gelu_forwardPfPKfi --------------------------
	.section	.nv.constant0._Z19kernel_gelu_forwardPfPKfi,"a",@progbits
	.sectionflags	@""
	.align	4
.nv.constant0._Z19kernel_gelu_forwardPfPKfi:
	.zero		916


//--------------------- .nv.constant0._Z18kernel_matmul_biasPfPKfS1_S1_iii --------------------------
	.section	.nv.constant0._Z18kernel_matmul_biasPfPKfS1_S1_iii,"a",@progbits
	.sectionflags	@""
	.align	4
.nv.constant0._Z18kernel_matmul_biasPfPKfS1_S1_iii:
	.zero		940


//--------------------- SYMBOLS --------------------------

	.type		.nv.reservedSmem.offset0,@object
	.size		.nv.reservedSmem.offset0,0x4
